// auto-generated by cutlass_sweep.gemm — config: {"arch": "sm_90", "cluster_m": 8, "cluster_n": 1, "dtype": "e4m3", "dtype_b": "e4m3", "layout": "nt", "stages": 0, "tile_k": 32, "tile_m": 64, "tile_n": 256}
#include "cutlass/cutlass.h"
#include "cutlass/gemm/collective/collective_builder.hpp"
#include "cutlass/gemm/device/gemm_universal_adapter.h"
#include "cutlass/gemm/kernel/gemm_universal.hpp"
#include "cutlass/epilogue/collective/collective_builder.hpp"

using ElemA = cutlass::float_e4m3_t;
using ElemB = cutlass::float_e4m3_t;
using ElemCD = cutlass::float_e4m3_t;
using Acc  = float;
using TileShape    = cute::Shape<cute::_64, cute::_256, cute::_32>;
using ClusterShape = cute::Shape<cute::_8, cute::_1, cute::_1>;

using CollectiveEpilogue = typename cutlass::epilogue::collective::CollectiveBuilder<
    cutlass::arch::Sm90, cutlass::arch::OpClassTensorOp,
    TileShape, ClusterShape,
    cutlass::epilogue::collective::EpilogueTileAuto,
    Acc, Acc,
    ElemCD, cutlass::layout::RowMajor, 128 / cutlass::sizeof_bits<ElemCD>::value,
    ElemCD, cutlass::layout::RowMajor, 128 / cutlass::sizeof_bits<ElemCD>::value,
    cutlass::epilogue::collective::EpilogueScheduleAuto
  >::CollectiveOp;

using CollectiveMainloop = typename cutlass::gemm::collective::CollectiveBuilder<
    cutlass::arch::Sm90, cutlass::arch::OpClassTensorOp,
    ElemA, cutlass::layout::RowMajor, 128 / cutlass::sizeof_bits<ElemA>::value,
    ElemB, cutlass::layout::ColumnMajor, 128 / cutlass::sizeof_bits<ElemB>::value,
    Acc,
    TileShape, ClusterShape,
    cutlass::gemm::collective::StageCountAutoCarveout<static_cast<int>(sizeof(typename CollectiveEpilogue::SharedStorage))>,
    cutlass::gemm::collective::KernelScheduleAuto
  >::CollectiveOp;

using GemmKernel = cutlass::gemm::kernel::GemmUniversal<
    cute::Shape<int,int,int,int>,
    CollectiveMainloop,
    CollectiveEpilogue
>;
using Gemm = cutlass::gemm::device::GemmUniversalAdapter<GemmKernel>;

// Force the device kernel symbol into the cubin without needing a host main.
auto* _anchor = &cutlass::device_kernel<GemmKernel>;


// ===== COMPILED SASS (sm_90a) =====

	.target	sm_90a

	.elftype	@"ET_EXEC"


//--------------------- .note.nv.tkinfo           --------------------------
	.section	.note.nv.tkinfo,"",@"SHT_NOTE"
	.sectionflags	@"SHF_NOTE_NV_TKINFO"
	.tkinfo
        /*0018*/ 	.word	0x00000002
        /*0030*/ 	.string	""
        /*0030*/ 	.string	"ptxas"
        /*0030*/ 	.string	"Cuda compilation tools, release 13.0, V13.0.88"
        /*0030*/ 	.string	"Build cuda_13.0.r13.0/compiler.36424714_0"
        /*0030*/ 	.string	"-arch sm_90a -m 64 "



//--------------------- .note.nv.cuinfo           --------------------------
	.section	.note.nv.cuinfo,"",@"SHT_NOTE"
	.sectionflags	@"SHF_NOTE_NV_CUINFO"
        /*0018*/ 	.short	0x0002
        /*001a*/ 	.short	0x005a
        /*001c*/ 	.short	0x0082
	.zero		2


//--------------------- .nv.info                  --------------------------
	.section	.nv.info,"",@"SHT_CUDA_INFO"
	.align	4


	//----- nvinfo : EIATTR_REGCOUNT
	.align		4
        /*0000*/ 	.byte	0x04, 0x2f
        /*0002*/ 	.short	(.L_12 - .L_11)
	.align		4
.L_11:
        /*0004*/ 	.word	index@(_ZN7cutlass13device_kernelINS_4gemm6kernel13GemmUniversalIN4cute5tupleIJiiiiEEENS1_10collective13CollectiveMmaINS1_37MainloopSm90TmaGmmaWarpSpecializedFP8ILi22ENS5_IJNS4_1CILi8EEENSA_ILi1EEESC_EEENS1_32KernelTmaWarpSpecializedPingpongEEENS5_IJNSA_ILi64EEENSA_ILi256EEENSA_ILi32EEEEEENS_12float_e4m3_tENS5_IJlSC_lEEESK_SL_NS4_8TiledMMAINS4_8MMA_AtomIJNS4_4SM904GMMA31MMA_64x256x32_F32E4M3E4M3_SS_TNILNSP_7ScaleInE1ELSR_1EEEEEENS4_6LayoutINS5_IJSC_SC_SC_EEENS5_IJNSA_ILi0EEESW_SW_EEEEENS5_IJNS4_10UnderscoreESZ_SZ_EEEEENS4_13SM90_TMA_LOADENS4_14ComposedLayoutINS4_7SwizzleILi1ELi4ELi3EEENS4_18smem_ptr_flag_bitsILi8EEENSU_INS5_IJSB_SI_EEENS5_IJSI_SC_EEEEEEEvNS4_8identityENS4_23SM90_TMA_LOAD_MULTICASTES1B_vS1C_EENS_8epilogue10collective6detail29Sm90TmaWarpSpecializedAdapterINS1G_15DefaultEpilogueISK_SL_SL_NS1F_6thread17LinearCombinationISK_Li1EffLNS1K_9ScaleType4KindE0ELNS_15FloatRoundStyleE2ESK_EENS1_15EpilogueDefaultEEEEEvvEEEEvNT_6ParamsE)
        /*0008*/ 	.word	0x000000a8


	//----- nvinfo : EIATTR_FRAME_SIZE
	.align		4
.L_12:
        /*000c*/ 	.byte	0x04, 0x11
        /*000e*/ 	.short	(.L_14 - .L_13)
	.align		4
.L_13:
        /*0010*/ 	.word	index@(_ZN7cutlass13device_kernelINS_4gemm6kernel13GemmUniversalIN4cute5tupleIJiiiiEEENS1_10collective13CollectiveMmaINS1_37MainloopSm90TmaGmmaWarpSpecializedFP8ILi22ENS5_IJNS4_1CILi8EEENSA_ILi1EEESC_EEENS1_32KernelTmaWarpSpecializedPingpongEEENS5_IJNSA_ILi64EEENSA_ILi256EEENSA_ILi32EEEEEENS_12float_e4m3_tENS5_IJlSC_lEEESK_SL_NS4_8TiledMMAINS4_8MMA_AtomIJNS4_4SM904GMMA31MMA_64x256x32_F32E4M3E4M3_SS_TNILNSP_7ScaleInE1ELSR_1EEEEEENS4_6LayoutINS5_IJSC_SC_SC_EEENS5_IJNSA_ILi0EEESW_SW_EEEEENS5_IJNS4_10UnderscoreESZ_SZ_EEEEENS4_13SM90_TMA_LOADENS4_14ComposedLayoutINS4_7SwizzleILi1ELi4ELi3EEENS4_18smem_ptr_flag_bitsILi8EEENSU_INS5_IJSB_SI_EEENS5_IJSI_SC_EEEEEEEvNS4_8identityENS4_23SM90_TMA_LOAD_MULTICASTES1B_vS1C_EENS_8epilogue10collective6detail29Sm90TmaWarpSpecializedAdapterINS1G_15DefaultEpilogueISK_SL_SL_NS1F_6thread17LinearCombinationISK_Li1EffLNS1K_9ScaleType4KindE0ELNS_15FloatRoundStyleE2ESK_EENS1_15EpilogueDefaultEEEEEvvEEEEvNT_6ParamsE)
        /*0014*/ 	.word	0x00000118


	//----- nvinfo : EIATTR_MIN_STACK_SIZE
	.align		4
.L_14:
        /*0018*/ 	.byte	0x04, 0x12
        /*001a*/ 	.short	(.L_16 - .L_15)
	.align		4
.L_15:
        /*001c*/ 	.word	index@(_ZN7cutlass13device_kernelINS_4gemm6kernel13GemmUniversalIN4cute5tupleIJiiiiEEENS1_10collective13CollectiveMmaINS1_37MainloopSm90TmaGmmaWarpSpecializedFP8ILi22ENS5_IJNS4_1CILi8EEENSA_ILi1EEESC_EEENS1_32KernelTmaWarpSpecializedPingpongEEENS5_IJNSA_ILi64EEENSA_ILi256EEENSA_ILi32EEEEEENS_12float_e4m3_tENS5_IJlSC_lEEESK_SL_NS4_8TiledMMAINS4_8MMA_AtomIJNS4_4SM904GMMA31MMA_64x256x32_F32E4M3E4M3_SS_TNILNSP_7ScaleInE1ELSR_1EEEEEENS4_6LayoutINS5_IJSC_SC_SC_EEENS5_IJNSA_ILi0EEESW_SW_EEEEENS5_IJNS4_10UnderscoreESZ_SZ_EEEEENS4_13SM90_TMA_LOADENS4_14ComposedLayoutINS4_7SwizzleILi1ELi4ELi3EEENS4_18smem_ptr_flag_bitsILi8EEENSU_INS5_IJSB_SI_EEENS5_IJSI_SC_EEEEEEEvNS4_8identityENS4_23SM90_TMA_LOAD_MULTICASTES1B_vS1C_EENS_8epilogue10collective6detail29Sm90TmaWarpSpecializedAdapterINS1G_15DefaultEpilogueISK_SL_SL_NS1F_6thread17LinearCombinationISK_Li1EffLNS1K_9ScaleType4KindE0ELNS_15FloatRoundStyleE2ESK_EENS1_15EpilogueDefaultEEEEEvvEEEEvNT_6ParamsE)
        /*0020*/ 	.word	0x00000118
.L_16:


//--------------------- .nv.compat                --------------------------
	.section	.nv.compat,"",@"SHT_CUDA_COMPAT_INFO"
	.align	4
        /*0000*/ 	.byte	0x02, 0x09, 0x01, 0x00, 0x02, 0x02, 0x04, 0x00, 0x02, 0x05, 0x05, 0x00, 0x03, 0x07, 0x01, 0x01
        /*0010*/ 	.byte	0x02, 0x03, 0x01, 0x00, 0x02, 0x06, 0x01, 0x00, 0x04, 0x0b, 0x08, 0x00, 0x00, 0x00, 0x00, 0x00
        /*0020*/ 	.byte	0x00, 0x00, 0x00, 0x00


//--------------------- .nv.info._ZN7cutlass13device_kernelINS_4gemm6kernel13GemmUniversalIN4cute5tupleIJiiiiEEENS1_10collective13CollectiveMmaINS1_37MainloopSm90TmaGmmaWarpSpecializedFP8ILi22ENS5_IJNS4_1CILi8EEENSA_ILi1EEESC_EEENS1_32KernelTmaWarpSpecializedPingpongEEENS5_IJNSA_ILi64EEENSA_ILi256EEENSA_ILi32EEEEEENS_12float_e4m3_tENS5_IJlSC_lEEESK_SL_NS4_8TiledMMAINS4_8MMA_AtomIJNS4_4SM904GMMA31MMA_64x256x32_F32E4M3E4M3_SS_TNILNSP_7ScaleInE1ELSR_1EEEEEENS4_6LayoutINS5_IJSC_SC_SC_EEENS5_IJNSA_ILi0EEESW_SW_EEEEENS5_IJNS4_10UnderscoreESZ_SZ_EEEEENS4_13SM90_TMA_LOADENS4_14ComposedLayoutINS4_7SwizzleILi1ELi4ELi3EEENS4_18smem_ptr_flag_bitsILi8EEENSU_INS5_IJSB_SI_EEENS5_IJSI_SC_EEEEEEEvNS4_8identityENS4_23SM90_TMA_LOAD_MULTICASTES1B_vS1C_EENS_8epilogue10collective6detail29Sm90TmaWarpSpecializedAdapterINS1G_15DefaultEpilogueISK_SL_SL_NS1F_6thread17LinearCombinationISK_Li1EffLNS1K_9ScaleType4KindE0ELNS_15FloatRoundStyleE2ESK_EENS1_15EpilogueDefaultEEEEEvvEEEEvNT_6ParamsE --------------------------
	.section	.nv.info._ZN7cutlass13device_kernelINS_4gemm6kernel13GemmUniversalIN4cute5tupleIJiiiiEEENS1_10collective13CollectiveMmaINS1_37MainloopSm90TmaGmmaWarpSpecializedFP8ILi22ENS5_IJNS4_1CILi8EEENSA_ILi1EEESC_EEENS1_32KernelTmaWarpSpecializedPingpongEEENS5_IJNSA_ILi64EEENSA_ILi256EEENSA_ILi32EEEEEENS_12float_e4m3_tENS5_IJlSC_lEEESK_SL_NS4_8TiledMMAINS4_8MMA_AtomIJNS4_4SM904GMMA31MMA_64x256x32_F32E4M3E4M3_SS_TNILNSP_7ScaleInE1ELSR_1EEEEEENS4_6LayoutINS5_IJSC_SC_SC_EEENS5_IJNSA_ILi0EEESW_SW_EEEEENS5_IJNS4_10UnderscoreESZ_SZ_EEEEENS4_13SM90_TMA_LOADENS4_14ComposedLayoutINS4_7SwizzleILi1ELi4ELi3EEENS4_18smem_ptr_flag_bitsILi8EEENSU_INS5_IJSB_SI_EEENS5_IJSI_SC_EEEEEEEvNS4_8identityENS4_23SM90_TMA_LOAD_MULTICASTES1B_vS1C_EENS_8epilogue10collective6detail29Sm90TmaWarpSpecializedAdapterINS1G_15DefaultEpilogueISK_SL_SL_NS1F_6thread17LinearCombinationISK_Li1EffLNS1K_9ScaleType4KindE0ELNS_15FloatRoundStyleE2ESK_EENS1_15EpilogueDefaultEEEEEvvEEEEvNT_6ParamsE,"",@"SHT_CUDA_INFO"
	.sectionflags	@""
	.align	4


	//----- nvinfo : EIATTR_CUDA_API_VERSION
	.align		4
        /*0000*/ 	.byte	0x04, 0x37
        /*0002*/ 	.short	(.L_18 - .L_17)
.L_17:
        /*0004*/ 	.word	0x00000082


	//----- nvinfo : EIATTR_KPARAM_INFO
	.align		4
.L_18:
        /*0008*/ 	.byte	0x04, 0x17
        /*000a*/ 	.short	(.L_20 - .L_19)
.L_19:
        /*000c*/ 	.word	0x00000000
        /*0010*/ 	.short	0x0000
        /*0012*/ 	.short	0x0070
        /*0014*/ 	.byte	0x00, 0xf0, 0x01, 0x10


	//----- nvinfo : EIATTR_SPARSE_MMA_MASK
	.align		4
.L_20:
        /*0018*/ 	.byte	0x03, 0x50
        /*001a*/ 	.short	0x0000


	//----- nvinfo : EIATTR_MAXREG_COUNT
	.align		4
        /*001c*/ 	.byte	0x03, 0x1b
        /*001e*/ 	.short	0x00a8


	//----- nvinfo : EIATTR_NUM_BARRIERS
	.align		4
        /*0020*/ 	.byte	0x02, 0x4c
        /*0022*/ 	.byte	0x01
	.zero		1


	//----- nvinfo : EIATTR_ANNOTATIONS
	.align		4
        /*0024*/ 	.byte	0x04, 0x55
        /*0026*/ 	.short	(.L_22 - .L_21)


	//   ....[0]....
.L_21:
        /*0028*/ 	.word	0x00000001
        /*002c*/ 	.byte	0x90, 0x08, 0x00, 0x00, 0x01, 0x00, 0x00, 0x00, 0x80, 0x0b, 0x00, 0x00, 0x01, 0x00, 0x00, 0x00
        /* <DEDUP_REMOVED lines=212> */
        /*0d7c*/ 	.byte	0x20, 0x0f, 0x01, 0x00


	//----- nvinfo : EIATTR_MERCURY_ISA_VERSION
	.align		4
.L_22:
        /*0d80*/ 	.byte	0x03, 0x5f
        /*0d82*/ 	.short	0x0101


	//----- nvinfo : EIATTR_INT_WARP_WIDE_INSTR_OFFSETS
	.align		4
        /*0d84*/ 	.byte	0x04, 0x31
        /*0d86*/ 	.short	(.L_24 - .L_23)


	//   ....[0]....
.L_23:
        /*0d88*/ 	.word	0x00000860


	//   ....[1]....
        /*0d8c*/ 	.word	0x00000880


	//   ....[2]....
        /*0d90*/ 	.word	0x00000900


	//   ....[3]....
        /*0d94*/ 	.word	0x000009c0


	//   ....[4]....
        /*0d98*/ 	.word	0x000009e0


	//   ....[5]....
        /*0d9c*/ 	.word	0x00000a00


	//   ....[6]....
        /*0da0*/ 	.word	0x00000a50


	//   ....[7]....
        /*0da4*/ 	.word	0x00000a90


	//   ....[8]....
        /*0da8*/ 	.word	0x00005870


	//----- nvinfo : EIATTR_COOP_GROUP_MASK_REGIDS
	.align		4
.L_24:
        /*0dac*/ 	.byte	0x04, 0x29
        /*0dae*/ 	.short	(.L_26 - .L_25)


	//   ....[0]....
.L_25:
        /*0db0*/ 	.word	0xffffffff


	//   ....[1]....
        /*0db4*/ 	.word	0xffffffff


	//   ....[2]....
        /*0db8*/ 	.word	0xffffffff


	//   ....[3]....
        /*0dbc*/ 	.word	0xffffffff


	//   ....[4]....
        /*0dc0*/ 	.word	0xffffffff


	//   ....[5]....
        /*0dc4*/ 	.word	0xffffffff


	//   ....[6]....
        /*0dc8*/ 	.word	0xffffffff


	//----- nvinfo : EIATTR_COOP_GROUP_INSTR_OFFSETS
	.align		4
.L_26:
        /*0dcc*/ 	.byte	0x04, 0x28
        /*0dce*/ 	.short	(.L_28 - .L_27)


	//   ....[0]....
.L_27:
        /*0dd0*/ 	.word	0x00000070


	//   ....[1]....
        /*0dd4*/ 	.word	0x00000090


	//   ....[2]....
        /*0dd8*/ 	.word	0x00000190


	//   ....[3]....
        /*0ddc*/ 	.word	0x00000680


	//   ....[4]....
        /*0de0*/ 	.word	0x000006c0


	//   ....[5]....
        /*0de4*/ 	.word	0x000009a0


	//   ....[6]....
        /*0de8*/ 	.word	0x00000c10


	//----- nvinfo : EIATTR_REG_RECONFIG
	.align		4
.L_28:
        /*0dec*/ 	.byte	0x01, 0x54
	.zero		2


	//----- nvinfo : EIATTR_MBARRIER_INSTR_OFFSETS
	.align		4
        /*0df0*/ 	.byte	0x04, 0x39
        /*0df2*/ 	.short	(.L_30 - .L_29)


	//   ....[0]....
.L_29:
        /*0df4*/ 	.word	0x00000380
        /*0df8*/ 	.word	0x000000ff
        /*0dfc*/ 	.word	0x00000000
        /*0e00*/ 	.short	0x0100
        /*0e02*/ 	.byte	0x07
	.zero		1


	//   ....[1]....
        /*0e04*/ 	.word	0x00000390
        /*0e08*/ 	.word	0x000000ff
        /*0e0c*/ 	.word	0x000000b0
        /*0e10*/ 	.short	0x0100
        /*0e12*/ 	.byte	0x07
	.zero		1


	//   ....[2]....
        /*0e14*/ 	.word	0x000003a0
        /*0e18*/ 	.word	0x000000ff
        /*0e1c*/ 	.word	0x00000008
        /*0e20*/ 	.short	0x0100
        /*0e22*/ 	.byte	0x07
	.zero		1


	//   ....[3]....
        /*0e24*/ 	.word	0x000003b0
        /*0e28*/ 	.word	0x000000ff
        /*0e2c*/ 	.word	0x000000b8
        /*0e30*/ 	.short	0x0100
        /*0e32*/ 	.byte	0x07
	.zero		1


	//   ....[4]....
        /*0e34*/ 	.word	0x000003c0
        /*0e38*/ 	.word	0x000000ff
        /*0e3c*/ 	.word	0x00000010
        /*0e40*/ 	.short	0x0100
        /*0e42*/ 	.byte	0x07
	.zero		1


	//   ....[5]....
        /*0e44*/ 	.word	0x000003d0
        /*0e48*/ 	.word	0x000000ff
        /*0e4c*/ 	.word	0x000000c0
        /*0e50*/ 	.short	0x0100
        /*0e52*/ 	.byte	0x07
	.zero		1


	//   ....[6]....
        /*0e54*/ 	.word	0x000003e0
        /*0e58*/ 	.word	0x000000ff
        /*0e5c*/ 	.word	0x00000018
        /*0e60*/ 	.short	0x0100
        /*0e62*/ 	.byte	0x07
	.zero		1


	//   ....[7]....
        /*0e64*/ 	.word	0x000003f0
        /*0e68*/ 	.word	0x000000ff
        /*0e6c*/ 	.word	0x000000c8
        /*0e70*/ 	.short	0x0100
        /*0e72*/ 	.byte	0x07
	.zero		1


	//   ....[8]....
        /*0e74*/ 	.word	0x00000400
        /*0e78*/ 	.word	0x000000ff
        /*0e7c*/ 	.word	0x00000020
        /*0e80*/ 	.short	0x0100
        /*0e82*/ 	.byte	0x07
	.zero		1


	//   ....[9]....
        /*0e84*/ 	.word	0x00000410
        /*0e88*/ 	.word	0x000000ff
        /*0e8c*/ 	.word	0x000000d0
        /*0e90*/ 	.short	0x0100
        /*0e92*/ 	.byte	0x07
	.zero		1


	//   ....[10]....
        /*0e94*/ 	.word	0x00000420
        /*0e98*/ 	.word	0x000000ff
        /*0e9c*/ 	.word	0x00000028
        /*0ea0*/ 	.short	0x0100
        /*0ea2*/ 	.byte	0x07
	.zero		1


	//   ....[11]....
        /*0ea4*/ 	.word	0x00000430
        /*0ea8*/ 	.word	0x000000ff
        /*0eac*/ 	.word	0x000000d8
        /*0eb0*/ 	.short	0x0100
        /*0eb2*/ 	.byte	0x07
	.zero		1


	//   ....[12]....
        /*0eb4*/ 	.word	0x00000440
        /*0eb8*/ 	.word	0x000000ff
        /*0ebc*/ 	.word	0x00000030
        /*0ec0*/ 	.short	0x0100
        /*0ec2*/ 	.byte	0x07
	.zero		1


	//   ....[13]....
        /*0ec4*/ 	.word	0x00000450
        /*0ec8*/ 	.word	0x000000ff
        /*0ecc*/ 	.word	0x000000e0
        /*0ed0*/ 	.short	0x0100
        /*0ed2*/ 	.byte	0x07
	.zero		1


	//   ....[14]....
        /*0ed4*/ 	.word	0x00000460
        /*0ed8*/ 	.word	0x000000ff
        /*0edc*/ 	.word	0x00000038
        /*0ee0*/ 	.short	0x0100
        /*0ee2*/ 	.byte	0x07
	.zero		1


	//   ....[15]....
        /*0ee4*/ 	.word	0x00000470
        /*0ee8*/ 	.word	0x000000ff
        /*0eec*/ 	.word	0x000000e8
        /*0ef0*/ 	.short	0x0100
        /*0ef2*/ 	.byte	0x07
	.zero		1


	//   ....[16]....
        /*0ef4*/ 	.word	0x00000480
        /*0ef8*/ 	.word	0x000000ff
        /*0efc*/ 	.word	0x00000040
        /*0f00*/ 	.short	0x0100
        /*0f02*/ 	.byte	0x07
	.zero		1


	//   ....[17]....
        /*0f04*/ 	.word	0x00000490
        /*0f08*/ 	.word	0x000000ff
        /*0f0c*/ 	.word	0x000000f0
        /*0f10*/ 	.short	0x0100
        /*0f12*/ 	.byte	0x07
	.zero		1


	//   ....[18]....
        /*0f14*/ 	.word	0x000004a0
        /*0f18*/ 	.word	0x000000ff
        /*0f1c*/ 	.word	0x00000048
        /*0f20*/ 	.short	0x0100
        /*0f22*/ 	.byte	0x07
	.zero		1


	//   ....[19]....
        /*0f24*/ 	.word	0x000004b0
        /*0f28*/ 	.word	0x000000ff
        /*0f2c*/ 	.word	0x000000f8
        /*0f30*/ 	.short	0x0100
        /*0f32*/ 	.byte	0x07
	.zero		1


	//   ....[20]....
        /*0f34*/ 	.word	0x000004c0
        /*0f38*/ 	.word	0x000000ff
        /*0f3c*/ 	.word	0x00000050
        /*0f40*/ 	.short	0x0100
        /*0f42*/ 	.byte	0x07
	.zero		1


	//   ....[21]....
        /*0f44*/ 	.word	0x000004d0
        /*0f48*/ 	.word	0x000000ff
        /*0f4c*/ 	.word	0x00000100
        /*0f50*/ 	.short	0x0100
        /*0f52*/ 	.byte	0x07
	.zero		1


	//   ....[22]....
        /*0f54*/ 	.word	0x000004e0
        /*0f58*/ 	.word	0x000000ff
        /*0f5c*/ 	.word	0x00000058
        /*0f60*/ 	.short	0x0100
        /*0f62*/ 	.byte	0x07
	.zero		1


	//   ....[23]....
        /*0f64*/ 	.word	0x000004f0
        /*0f68*/ 	.word	0x000000ff
        /*0f6c*/ 	.word	0x00000108
        /*0f70*/ 	.short	0x0100
        /*0f72*/ 	.byte	0x07
	.zero		1


	//   ....[24]....
        /*0f74*/ 	.word	0x00000500
        /*0f78*/ 	.word	0x000000ff
        /*0f7c*/ 	.word	0x00000060
        /*0f80*/ 	.short	0x0100
        /*0f82*/ 	.byte	0x07
	.zero		1


	//   ....[25]....
        /*0f84*/ 	.word	0x00000510
        /*0f88*/ 	.word	0x000000ff
        /*0f8c*/ 	.word	0x00000110
        /*0f90*/ 	.short	0x0100
        /*0f92*/ 	.byte	0x07
	.zero		1


	//   ....[26]....
        /*0f94*/ 	.word	0x00000520
        /*0f98*/ 	.word	0x000000ff
        /*0f9c*/ 	.word	0x00000068
        /*0fa0*/ 	.short	0x0100
        /*0fa2*/ 	.byte	0x07
	.zero		1


	//   ....[27]....
        /*0fa4*/ 	.word	0x00000530
        /*0fa8*/ 	.word	0x000000ff
        /*0fac*/ 	.word	0x00000118
        /*0fb0*/ 	.short	0x0100
        /*0fb2*/ 	.byte	0x07
	.zero		1


	//   ....[28]....
        /*0fb4*/ 	.word	0x00000540
        /*0fb8*/ 	.word	0x000000ff
        /*0fbc*/ 	.word	0x00000070
        /*0fc0*/ 	.short	0x0100
        /*0fc2*/ 	.byte	0x07
	.zero		1


	//   ....[29]....
        /*0fc4*/ 	.word	0x00000550
        /*0fc8*/ 	.word	0x000000ff
        /*0fcc*/ 	.word	0x00000120
        /*0fd0*/ 	.short	0x0100
        /*0fd2*/ 	.byte	0x07
	.zero		1


	//   ....[30]....
        /*0fd4*/ 	.word	0x00000560
        /*0fd8*/ 	.word	0x000000ff
        /*0fdc*/ 	.word	0x00000078
        /*0fe0*/ 	.short	0x0100
        /*0fe2*/ 	.byte	0x07
	.zero		1


	//   ....[31]....
        /*0fe4*/ 	.word	0x00000570
        /*0fe8*/ 	.word	0x000000ff
        /*0fec*/ 	.word	0x00000128
        /*0ff0*/ 	.short	0x0100
        /*0ff2*/ 	.byte	0x07
	.zero		1


	//   ....[32]....
        /*0ff4*/ 	.word	0x00000580
        /*0ff8*/ 	.word	0x000000ff
        /*0ffc*/ 	.word	0x00000080
        /*1000*/ 	.short	0x0100
        /*1002*/ 	.byte	0x07
	.zero		1


	//   ....[33]....
        /*1004*/ 	.word	0x00000590
        /*1008*/ 	.word	0x000000ff
        /*100c*/ 	.word	0x00000130
        /*1010*/ 	.short	0x0100
        /*1012*/ 	.byte	0x07
	.zero		1


	//   ....[34]....
        /*1014*/ 	.word	0x000005a0
        /*1018*/ 	.word	0x000000ff
        /*101c*/ 	.word	0x00000088
        /*1020*/ 	.short	0x0100
        /*1022*/ 	.byte	0x07
	.zero		1


	//   ....[35]....
        /*1024*/ 	.word	0x000005b0
        /*1028*/ 	.word	0x000000ff
        /*102c*/ 	.word	0x00000138
        /*1030*/ 	.short	0x0100
        /*1032*/ 	.byte	0x07
	.zero		1


	//   ....[36]....
        /*1034*/ 	.word	0x000005c0
        /*1038*/ 	.word	0x000000ff
        /*103c*/ 	.word	0x00000090
        /*1040*/ 	.short	0x0100
        /*1042*/ 	.byte	0x07
	.zero		1


	//   ....[37]....
        /*1044*/ 	.word	0x000005d0
        /*1048*/ 	.word	0x000000ff
        /*104c*/ 	.word	0x00000140
        /*1050*/ 	.short	0x0100
        /*1052*/ 	.byte	0x07
	.zero		1


	//   ....[38]....
        /*1054*/ 	.word	0x000005e0
        /*1058*/ 	.word	0x000000ff
        /*105c*/ 	.word	0x00000098
        /*1060*/ 	.short	0x0100
        /*1062*/ 	.byte	0x07
	.zero		1


	//   ....[39]....
        /*1064*/ 	.word	0x000005f0
        /*1068*/ 	.word	0x000000ff
        /*106c*/ 	.word	0x00000148
        /*1070*/ 	.short	0x0100
        /*1072*/ 	.byte	0x07
	.zero		1


	//   ....[40]....
        /*1074*/ 	.word	0x00000600
        /*1078*/ 	.word	0x000000ff
        /*107c*/ 	.word	0x000000a0
        /*1080*/ 	.short	0x0100
        /*1082*/ 	.byte	0x07
	.zero		1


	//   ....[41]....
        /*1084*/ 	.word	0x00000610
        /*1088*/ 	.word	0x000000ff
        /*108c*/ 	.word	0x00000150
        /*1090*/ 	.short	0x0100
        /*1092*/ 	.byte	0x07
	.zero		1


	//   ....[42]....
        /*1094*/ 	.word	0x00000620
        /*1098*/ 	.word	0x000000ff
        /*109c*/ 	.word	0x000000a8
        /*10a0*/ 	.short	0x0100
        /*10a2*/ 	.byte	0x07
	.zero		1


	//   ....[43]....
        /*10a4*/ 	.word	0x00000630
        /*10a8*/ 	.word	0x000000ff
        /*10ac*/ 	.word	0x00000158
        /*10b0*/ 	.short	0x0100
        /*10b2*/ 	.byte	0x07
	.zero		1


	//   ....[44]....
        /*10b4*/ 	.word	0x00000ad0
        /*10b8*/ 	.word	0x000000ff
        /*10bc*/ 	.word	0x00000190
        /*10c0*/ 	.short	0x0100
        /*10c2*/ 	.byte	0x07
	.zero		1


	//   ....[45]....
        /*10c4*/ 	.word	0x00000b60
        /*10c8*/ 	.word	0x000000ff
        /*10cc*/ 	.word	0x00000198
        /*10d0*/ 	.short	0x0100
        /*10d2*/ 	.byte	0x07
	.zero		1


	//   ....[46]....
        /*10d4*/ 	.word	0x00000b90
        /*10d8*/ 	.word	0x000000ff
        /*10dc*/ 	.word	0x00000170
        /*10e0*/ 	.short	0x0100
        /*10e2*/ 	.byte	0x0a
	.zero		1


	//   ....[47]....
        /*10e4*/ 	.word	0x00000ba0
        /*10e8*/ 	.word	0x000000ff
        /*10ec*/ 	.word	0x00000178
        /*10f0*/ 	.short	0x0100
        /*10f2*/ 	.byte	0x0a
	.zero		1


	//   ....[48]....
        /*10f4*/ 	.word	0x00000bb0
        /*10f8*/ 	.word	0x000000ff
        /*10fc*/ 	.word	0x00000180
        /*1100*/ 	.short	0x0100
        /*1102*/ 	.byte	0x0a
	.zero		1


	//   ....[49]....
        /*1104*/ 	.word	0x00000bc0
        /*1108*/ 	.word	0x000000ff
        /*110c*/ 	.word	0x00000188
        /*1110*/ 	.short	0x0100
        /*1112*/ 	.byte	0x0a
	.zero		1


	//   ....[50]....
        /*1114*/ 	.word	0x00001a70
        /*1118*/ 	.word	0x000000ff
        /*111c*/ 	.word	0xfffffff8
        /*1120*/ 	.short	0x010a
        /*1122*/ 	.byte	0x11
	.zero		1


	//   ....[51]....
        /*1124*/ 	.word	0x00002450
        /*1128*/ 	.word	0x000000ff
        /*112c*/ 	.word	0x00000000
        /*1130*/ 	.short	0x010a
        /*1132*/ 	.byte	0x06
	.zero		1


	//   ....[52]....
        /*1134*/ 	.word	0x00002490
        /*1138*/ 	.word	0x000000ff
        /*113c*/ 	.word	0x00000000
        /*1140*/ 	.short	0x010a
        /*1142*/ 	.byte	0x06
	.zero		1


	//   ....[53]....
        /*1144*/ 	.word	0x00003620
        /*1148*/ 	.word	0x000000ff
        /*114c*/ 	.word	0x00000000
        /*1150*/ 	.short	0x010a
        /*1152*/ 	.byte	0x09
	.zero		1


	//   ....[54]....
        /*1154*/ 	.word	0x00003660
        /*1158*/ 	.word	0x000000ff
        /*115c*/ 	.word	0x00000000
        /*1160*/ 	.short	0x010a
        /*1162*/ 	.byte	0x09
	.zero		1


	//   ....[55]....
        /*1164*/ 	.word	0x000046d0
        /*1168*/ 	.word	0x000000e5
        /*116c*/ 	.word	0x00000000
        /*1170*/ 	.short	0x0101
        /*1172*/ 	.byte	0x3f
	.zero		1


	//   ....[56]....
        /*1174*/ 	.word	0x00005790
        /*1178*/ 	.word	0x000000e3
        /*117c*/ 	.word	0x00000000
        /*1180*/ 	.short	0x0101
        /*1182*/ 	.byte	0x1d
	.zero		1


	//   ....[57]....
        /*1184*/ 	.word	0x00005920
        /*1188*/ 	.word	0x00000018
        /*118c*/ 	.word	0x00000000
        /*1190*/ 	.short	0x0101
        /*1192*/ 	.byte	0x3f
	.zero		1


	//   ....[58]....
        /*1194*/ 	.word	0x000059e0
        /*1198*/ 	.word	0x000000ff
        /*119c*/ 	.word	0x00000008
        /*11a0*/ 	.short	0x010a
        /*11a2*/ 	.byte	0x11
	.zero		1


	//   ....[59]....
        /*11a4*/ 	.word	0x0000ebd0
        /*11a8*/ 	.word	0x00000003
        /*11ac*/ 	.word	0x00000000
        /*11b0*/ 	.short	0x0101
        /*11b2*/ 	.byte	0x1d
	.zero		1


	//   ....[60]....
        /*11b4*/ 	.word	0x0000f620
        /*11b8*/ 	.word	0x0000000c
        /*11bc*/ 	.word	0x000000b0
        /*11c0*/ 	.short	0x010a
        /*11c2*/ 	.byte	0x3f
	.zero		1


	//   ....[61]....
        /*11c4*/ 	.word	0x0000f9f0
        /*11c8*/ 	.word	0x00000004
        /*11cc*/ 	.word	0x00000198
        /*11d0*/ 	.short	0x0101
        /*11d2*/ 	.byte	0x3f
	.zero		1


	//   ....[62]....
        /*11d4*/ 	.word	0x000101f0
        /*11d8*/ 	.word	0x00000007
        /*11dc*/ 	.word	0x00000000
        /*11e0*/ 	.short	0x010a
        /*11e2*/ 	.byte	0x3f
	.zero		1


	//   ....[63]....
        /*11e4*/ 	.word	0x00010270
        /*11e8*/ 	.word	0x00000009
        /*11ec*/ 	.word	0x00000000
        /*11f0*/ 	.short	0x010a
        /*11f2*/ 	.byte	0x3f
	.zero		1


	//   ....[64]....
        /*11f4*/ 	.word	0x00010300
        /*11f8*/ 	.word	0x00000006
        /*11fc*/ 	.word	0x00000000
        /*1200*/ 	.short	0x010a
        /*1202*/ 	.byte	0x3f
	.zero		1


	//   ....[65]....
        /*1204*/ 	.word	0x00010390
        /*1208*/ 	.word	0x00000009
        /*120c*/ 	.word	0x00000000
        /*1210*/ 	.short	0x010a
        /*1212*/ 	.byte	0x3f
	.zero		1


	//   ....[66]....
        /*1214*/ 	.word	0x00010420
        /*1218*/ 	.word	0x00000006
        /*121c*/ 	.word	0x00000000
        /*1220*/ 	.short	0x010a
        /*1222*/ 	.byte	0x3f
	.zero		1


	//   ....[67]....
        /*1224*/ 	.word	0x000104b0
        /*1228*/ 	.word	0x00000009
        /*122c*/ 	.word	0x00000000
        /*1230*/ 	.short	0x010a
        /*1232*/ 	.byte	0x3f
	.zero		1


	//   ....[68]....
        /*1234*/ 	.word	0x00010540
        /*1238*/ 	.word	0x00000006
        /*123c*/ 	.word	0x00000000
        /*1240*/ 	.short	0x010a
        /*1242*/ 	.byte	0x3f
	.zero		1


	//   ....[69]....
        /*1244*/ 	.word	0x000105d0
        /*1248*/ 	.word	0x00000009
        /*124c*/ 	.word	0x00000000
        /*1250*/ 	.short	0x010a
        /*1252*/ 	.byte	0x3f
	.zero		1


	//   ....[70]....
        /*1254*/ 	.word	0x00010660
        /*1258*/ 	.word	0x00000006
        /*125c*/ 	.word	0x00000000
        /*1260*/ 	.short	0x010a
        /*1262*/ 	.byte	0x3f
	.zero		1


	//   ....[71]....
        /*1264*/ 	.word	0x000106f0
        /*1268*/ 	.word	0x00000009
        /*126c*/ 	.word	0x00000000
        /*1270*/ 	.short	0x010a
        /*1272*/ 	.byte	0x3f
	.zero		1


	//   ....[72]....
        /*1274*/ 	.word	0x00010780
        /*1278*/ 	.word	0x00000006
        /*127c*/ 	.word	0x00000000
        /*1280*/ 	.short	0x010a
        /*1282*/ 	.byte	0x3f
	.zero		1


	//   ....[73]....
        /*1284*/ 	.word	0x00010810
        /*1288*/ 	.word	0x00000009
        /*128c*/ 	.word	0x00000000
        /*1290*/ 	.short	0x010a
        /*1292*/ 	.byte	0x3f
	.zero		1


	//   ....[74]....
        /*1294*/ 	.word	0x000108a0
        /*1298*/ 	.word	0x00000006
        /*129c*/ 	.word	0x00000000
        /*12a0*/ 	.short	0x010a
        /*12a2*/ 	.byte	0x3f
	.zero		1


	//   ....[75]....
        /*12a4*/ 	.word	0x00010930
        /*12a8*/ 	.word	0x00000009
        /*12ac*/ 	.word	0x00000000
        /*12b0*/ 	.short	0x010a
        /*12b2*/ 	.byte	0x3f
	.zero		1


	//   ....[76]....
        /*12b4*/ 	.word	0x000109c0
        /*12b8*/ 	.word	0x00000006
        /*12bc*/ 	.word	0x00000000
        /*12c0*/ 	.short	0x010a
        /*12c2*/ 	.byte	0x3f
	.zero		1


	//   ....[77]....
        /*12c4*/ 	.word	0x00010a50
        /*12c8*/ 	.word	0x00000009
        /*12cc*/ 	.word	0x00000000
        /*12d0*/ 	.short	0x010a
        /*12d2*/ 	.byte	0x3f
	.zero		1


	//   ....[78]....
        /*12d4*/ 	.word	0x00010ae0
        /*12d8*/ 	.word	0x00000006
        /*12dc*/ 	.word	0x00000000
        /*12e0*/ 	.short	0x010a
        /*12e2*/ 	.byte	0x3f
	.zero		1


	//   ....[79]....
        /*12e4*/ 	.word	0x00010b70
        /*12e8*/ 	.word	0x00000009
        /*12ec*/ 	.word	0x00000000
        /*12f0*/ 	.short	0x010a
        /*12f2*/ 	.byte	0x3f
	.zero		1


	//   ....[80]....
        /*12f4*/ 	.word	0x00010c00
        /*12f8*/ 	.word	0x00000006
        /*12fc*/ 	.word	0x00000000
        /*1300*/ 	.short	0x010a
        /*1302*/ 	.byte	0x3f
	.zero		1


	//   ....[81]....
        /*1304*/ 	.word	0x00010c90
        /*1308*/ 	.word	0x00000009
        /*130c*/ 	.word	0x00000000
        /*1310*/ 	.short	0x010a
        /*1312*/ 	.byte	0x3f
	.zero		1


	//   ....[82]....
        /*1314*/ 	.word	0x00010d20
        /*1318*/ 	.word	0x00000006
        /*131c*/ 	.word	0x00000000
        /*1320*/ 	.short	0x010a
        /*1322*/ 	.byte	0x3f
	.zero		1


	//   ....[83]....
        /*1324*/ 	.word	0x00010db0
        /*1328*/ 	.word	0x00000003
        /*132c*/ 	.word	0x00000000
        /*1330*/ 	.short	0x010a
        /*1332*/ 	.byte	0x3f
	.zero		1


	//   ....[84]....
        /*1334*/ 	.word	0x00010e20
        /*1338*/ 	.word	0x00000003
        /*133c*/ 	.word	0xfffffff8
        /*1340*/ 	.short	0x010a
        /*1342*/ 	.byte	0x3f
	.zero		1


	//   ....[85]....
        /*1344*/ 	.word	0x00010e80
        /*1348*/ 	.word	0x00000003
        /*134c*/ 	.word	0x00000000
        /*1350*/ 	.short	0x010a
        /*1352*/ 	.byte	0x3f
	.zero		1


	//   ....[86]....
        /*1354*/ 	.word	0x00010ef0
        /*1358*/ 	.word	0x00000000
        /*135c*/ 	.word	0x00000000
        /*1360*/ 	.short	0x010a
        /*1362*/ 	.byte	0x3f
	.zero		1


	//   ....[87]....
        /*1364*/ 	.word	0x00010f60
        /*1368*/ 	.word	0x00000019
        /*136c*/ 	.word	0x00000008
        /*1370*/ 	.short	0x010a
        /*1372*/ 	.byte	0x3f
	.zero		1


	//   ....[88]....
        /*1374*/ 	.word	0x00011030
        /*1378*/ 	.word	0x0000000c
        /*137c*/ 	.word	0x000000b0
        /*1380*/ 	.short	0x010a
        /*1382*/ 	.byte	0x3f
	.zero		1


	//   ....[89]....
        /*1384*/ 	.word	0x00011110
        /*1388*/ 	.word	0x00000007
        /*138c*/ 	.word	0x00000000
        /*1390*/ 	.short	0x010a
        /*1392*/ 	.byte	0x3f
	.zero		1


	//   ....[90]....
        /*1394*/ 	.word	0x00011160
        /*1398*/ 	.word	0x00000009
        /*139c*/ 	.word	0x00000000
        /*13a0*/ 	.short	0x010a
        /*13a2*/ 	.byte	0x3f
	.zero		1


	//   ....[91]....
        /*13a4*/ 	.word	0x000111b0
        /*13a8*/ 	.word	0x00000006
        /*13ac*/ 	.word	0x00000000
        /*13b0*/ 	.short	0x010a
        /*13b2*/ 	.byte	0x3f
	.zero		1


	//   ....[92]....
        /*13b4*/ 	.word	0x00011200
        /*13b8*/ 	.word	0x00000009
        /*13bc*/ 	.word	0x00000000
        /*13c0*/ 	.short	0x010a
        /*13c2*/ 	.byte	0x3f
	.zero		1


	//   ....[93]....
        /*13c4*/ 	.word	0x00011250
        /*13c8*/ 	.word	0x00000006
        /*13cc*/ 	.word	0x00000000
        /*13d0*/ 	.short	0x010a
        /*13d2*/ 	.byte	0x3f
	.zero		1


	//   ....[94]....
        /*13d4*/ 	.word	0x000112a0
        /*13d8*/ 	.word	0x00000009
        /*13dc*/ 	.word	0x00000000
        /*13e0*/ 	.short	0x010a
        /*13e2*/ 	.byte	0x3f
	.zero		1


	//   ....[95]....
        /*13e4*/ 	.word	0x000112f0
        /*13e8*/ 	.word	0x00000006
        /*13ec*/ 	.word	0x00000000
        /*13f0*/ 	.short	0x010a
        /*13f2*/ 	.byte	0x3f
	.zero		1


	//   ....[96]....
        /*13f4*/ 	.word	0x00011340
        /*13f8*/ 	.word	0x00000009
        /*13fc*/ 	.word	0x00000000
        /*1400*/ 	.short	0x010a
        /*1402*/ 	.byte	0x3f
	.zero		1


	//   ....[97]....
        /*1404*/ 	.word	0x00011390
        /*1408*/ 	.word	0x00000006
        /*140c*/ 	.word	0x00000000
        /*1410*/ 	.short	0x010a
        /*1412*/ 	.byte	0x3f
	.zero		1


	//   ....[98]....
        /*1414*/ 	.word	0x000113e0
        /*1418*/ 	.word	0x00000009
        /*141c*/ 	.word	0x00000000
        /*1420*/ 	.short	0x010a
        /*1422*/ 	.byte	0x3f
	.zero		1


	//   ....[99]....
        /*1424*/ 	.word	0x00011430
        /*1428*/ 	.word	0x00000006
        /*142c*/ 	.word	0x00000000
        /*1430*/ 	.short	0x010a
        /*1432*/ 	.byte	0x3f
	.zero		1


	//   ....[100]....
        /*1434*/ 	.word	0x00011480
        /*1438*/ 	.word	0x00000009
        /*143c*/ 	.word	0x00000000
        /*1440*/ 	.short	0x010a
        /*1442*/ 	.byte	0x3f
	.zero		1


	//   ....[101]....
        /*1444*/ 	.word	0x000114d0
        /*1448*/ 	.word	0x00000006
        /*144c*/ 	.word	0x00000000
        /*1450*/ 	.short	0x010a
        /*1452*/ 	.byte	0x3f
	.zero		1


	//   ....[102]....
        /*1454*/ 	.word	0x00011520
        /*1458*/ 	.word	0x00000009
        /*145c*/ 	.word	0x00000000
        /*1460*/ 	.short	0x010a
        /*1462*/ 	.byte	0x3f
	.zero		1


	//   ....[103]....
        /*1464*/ 	.word	0x00011570
        /*1468*/ 	.word	0x00000006
        /*146c*/ 	.word	0x00000000
        /*1470*/ 	.short	0x010a
        /*1472*/ 	.byte	0x3f
	.zero		1


	//   ....[104]....
        /*1474*/ 	.word	0x000115c0
        /*1478*/ 	.word	0x00000009
        /*147c*/ 	.word	0x00000000
        /*1480*/ 	.short	0x010a
        /*1482*/ 	.byte	0x3f
	.zero		1


	//   ....[105]....
        /*1484*/ 	.word	0x00011610
        /*1488*/ 	.word	0x00000006
        /*148c*/ 	.word	0x00000000
        /*1490*/ 	.short	0x010a
        /*1492*/ 	.byte	0x3f
	.zero		1


	//   ....[106]....
        /*1494*/ 	.word	0x00011660
        /*1498*/ 	.word	0x00000009
        /*149c*/ 	.word	0x00000000
        /*14a0*/ 	.short	0x010a
        /*14a2*/ 	.byte	0x3f
	.zero		1


	//   ....[107]....
        /*14a4*/ 	.word	0x000116b0
        /*14a8*/ 	.word	0x00000006
        /*14ac*/ 	.word	0x00000000
        /*14b0*/ 	.short	0x010a
        /*14b2*/ 	.byte	0x3f
	.zero		1


	//   ....[108]....
        /*14b4*/ 	.word	0x00011700
        /*14b8*/ 	.word	0x00000009
        /*14bc*/ 	.word	0x00000000
        /*14c0*/ 	.short	0x010a
        /*14c2*/ 	.byte	0x3f
	.zero		1


	//   ....[109]....
        /*14c4*/ 	.word	0x00011750
        /*14c8*/ 	.word	0x00000006
        /*14cc*/ 	.word	0x00000000
        /*14d0*/ 	.short	0x010a
        /*14d2*/ 	.byte	0x3f
	.zero		1


	//----- nvinfo : EIATTR_NUM_MBARRIERS
	.align		4
.L_30:
        /*14d4*/ 	.byte	0x03, 0x38
        /*14d6*/ 	.short	0x0032


	//----- nvinfo : EIATTR_EXIT_INSTR_OFFSETS
	.align		4
        /*14d8*/ 	.byte	0x04, 0x1c
        /*14da*/ 	.short	(.L_32 - .L_31)


	//   ....[0]....
.L_31:
        /*14dc*/ 	.word	0x000017b0


	//   ....[1]....
        /*14e0*/ 	.word	0x00001810


	//   ....[2]....
        /*14e4*/ 	.word	0x0000f2e0


	//   ....[3]....
        /*14e8*/ 	.word	0x0000f310


	//   ....[4]....
        /*14ec*/ 	.word	0x00010e00


	//----- nvinfo : EIATTR_MAX_THREADS
	.align		4
.L_32:
        /*14f0*/ 	.byte	0x04, 0x05
        /*14f2*/ 	.short	(.L_34 - .L_33)
.L_33:
        /*14f4*/ 	.word	0x00000180
        /*14f8*/ 	.word	0x00000001
        /*14fc*/ 	.word	0x00000001


	//----- nvinfo : EIATTR_CRS_STACK_SIZE
	.align		4
.L_34:
        /*1500*/ 	.byte	0x04, 0x1e
        /*1502*/ 	.short	(.L_36 - .L_35)
.L_35:
        /*1504*/ 	.word	0x00000000


	//----- nvinfo : EIATTR_CBANK_PARAM_SIZE
	.align		4
.L_36:
        /*1508*/ 	.byte	0x03, 0x19
        /*150a*/ 	.short	0x0470


	//----- nvinfo : EIATTR_PARAM_CBANK
	.align		4
        /*150c*/ 	.byte	0x04, 0x0a
        /*150e*/ 	.short	(.L_38 - .L_37)
	.align		4
.L_37:
        /*1510*/ 	.word	index@(.nv.constant0._ZN7cutlass13device_kernelINS_4gemm6kernel13GemmUniversalIN4cute5tupleIJiiiiEEENS1_10collective13CollectiveMmaINS1_37MainloopSm90TmaGmmaWarpSpecializedFP8ILi22ENS5_IJNS4_1CILi8EEENSA_ILi1EEESC_EEENS1_32KernelTmaWarpSpecializedPingpongEEENS5_IJNSA_ILi64EEENSA_ILi256EEENSA_ILi32EEEEEENS_12float_e4m3_tENS5_IJlSC_lEEESK_SL_NS4_8TiledMMAINS4_8MMA_AtomIJNS4_4SM904GMMA31MMA_64x256x32_F32E4M3E4M3_SS_TNILNSP_7ScaleInE1ELSR_1EEEEEENS4_6LayoutINS5_IJSC_SC_SC_EEENS5_IJNSA_ILi0EEESW_SW_EEEEENS5_IJNS4_10UnderscoreESZ_SZ_EEEEENS4_13SM90_TMA_LOADENS4_14ComposedLayoutINS4_7SwizzleILi1ELi4ELi3EEENS4_18smem_ptr_flag_bitsILi8EEENSU_INS5_IJSB_SI_EEENS5_IJSI_SC_EEEEEEEvNS4_8identityENS4_23SM90_TMA_LOAD_MULTICASTES1B_vS1C_EENS_8epilogue10collective6detail29Sm90TmaWarpSpecializedAdapterINS1G_15DefaultEpilogueISK_SL_SL_NS1F_6thread17LinearCombinationISK_Li1EffLNS1K_9ScaleType4KindE0ELNS_15FloatRoundStyleE2ESK_EENS1_15EpilogueDefaultEEEEEvvEEEEvNT_6ParamsE)
        /*1514*/ 	.short	0x0210
        /*1516*/ 	.short	0x0470


	//----- nvinfo : EIATTR_SW_WAR
	.align		4
.L_38:
        /*1518*/ 	.byte	0x04, 0x36
        /*151a*/ 	.short	(.L_40 - .L_39)
.L_39:
        /*151c*/ 	.word	0x00000008
.L_40:


//--------------------- .nv.callgraph             --------------------------
	.section	.nv.callgraph,"",@"SHT_CUDA_CALLGRAPH"
	.align	4
	.sectionentsize	8
	.align		4
        /*0000*/ 	.word	0x00000000
	.align		4
        /*0004*/ 	.word	0xffffffff
	.align		4
        /*0008*/ 	.word	0x00000000
	.align		4
        /*000c*/ 	.word	0xfffffffe
	.align		4
        /*0010*/ 	.word	0x00000000
	.align		4
        /*0014*/ 	.word	0xfffffffd
	.align		4
        /*0018*/ 	.word	0x00000000
	.align		4
        /*001c*/ 	.word	0xfffffffc


//--------------------- .nv.constant4             --------------------------
	.section	.nv.constant4,"a",@progbits
	.align	8
	.align		8
.nv.constant4:
        /*0000*/ 	.dword	_ZN40_INTERNAL_f4ba2fd4_4_k_cu_9f1220a3_201474cuda3std3__45__cpo5beginE
	.align		8
        /*0008*/ 	.dword	_ZN40_INTERNAL_f4ba2fd4_4_k_cu_9f1220a3_201474cuda3std3__45__cpo3endE
	.align		8
        /*0010*/ 	.dword	_ZN40_INTERNAL_f4ba2fd4_4_k_cu_9f1220a3_201474cuda3std3__45__cpo6cbeginE
	.align		8
        /*0018*/ 	.dword	_ZN40_INTERNAL_f4ba2fd4_4_k_cu_9f1220a3_201474cuda3std3__45__cpo4cendE
	.align		8
        /*0020*/ 	.dword	_ZN40_INTERNAL_f4ba2fd4_4_k_cu_9f1220a3_201474cuda3std3__442_GLOBAL__N__f4ba2fd4_4_k_cu_9f1220a3_201476ignoreE
	.align		8
        /*0028*/ 	.dword	_ZN40_INTERNAL_f4ba2fd4_4_k_cu_9f1220a3_201474cuda3std3__419piecewise_constructE
	.align		8
        /*0030*/ 	.dword	_ZN40_INTERNAL_f4ba2fd4_4_k_cu_9f1220a3_201474cuda3std3__48in_placeE
	.align		8
        /*0038*/ 	.dword	_ZN40_INTERNAL_f4ba2fd4_4_k_cu_9f1220a3_201474cuda3std6ranges3__45__cpo4swapE
	.align		8
        /*0040*/ 	.dword	_ZN40_INTERNAL_f4ba2fd4_4_k_cu_9f1220a3_201474cuda3std6ranges3__45__cpo9iter_moveE
	.align		8
        /*0048*/ 	.dword	_ZN40_INTERNAL_f4ba2fd4_4_k_cu_9f1220a3_201474cute7productE
	.align		8
        /*0050*/ 	.dword	_ZN40_INTERNAL_f4ba2fd4_4_k_cu_9f1220a3_201474cute1_E


//--------------------- .text._ZN7cutlass13device_kernelINS_4gemm6kernel13GemmUniversalIN4cute5tupleIJiiiiEEENS1_10collective13CollectiveMmaINS1_37MainloopSm90TmaGmmaWarpSpecializedFP8ILi22ENS5_IJNS4_1CILi8EEENSA_ILi1EEESC_EEENS1_32KernelTmaWarpSpecializedPingpongEEENS5_IJNSA_ILi64EEENSA_ILi256EEENSA_ILi32EEEEEENS_12float_e4m3_tENS5_IJlSC_lEEESK_SL_NS4_8TiledMMAINS4_8MMA_AtomIJNS4_4SM904GMMA31MMA_64x256x32_F32E4M3E4M3_SS_TNILNSP_7ScaleInE1ELSR_1EEEEEENS4_6LayoutINS5_IJSC_SC_SC_EEENS5_IJNSA_ILi0EEESW_SW_EEEEENS5_IJNS4_10UnderscoreESZ_SZ_EEEEENS4_13SM90_TMA_LOADENS4_14ComposedLayoutINS4_7SwizzleILi1ELi4ELi3EEENS4_18smem_ptr_flag_bitsILi8EEENSU_INS5_IJSB_SI_EEENS5_IJSI_SC_EEEEEEEvNS4_8identityENS4_23SM90_TMA_LOAD_MULTICASTES1B_vS1C_EENS_8epilogue10collective6detail29Sm90TmaWarpSpecializedAdapterINS1G_15DefaultEpilogueISK_SL_SL_NS1F_6thread17LinearCombinationISK_Li1EffLNS1K_9ScaleType4KindE0ELNS_15FloatRoundStyleE2ESK_EENS1_15EpilogueDefaultEEEEEvvEEEEvNT_6ParamsE --------------------------
	.section	.text._ZN7cutlass13device_kernelINS_4gemm6kernel13GemmUniversalIN4cute5tupleIJiiiiEEENS1_10collective13CollectiveMmaINS1_37MainloopSm90TmaGmmaWarpSpecializedFP8ILi22ENS5_IJNS4_1CILi8EEENSA_ILi1EEESC_EEENS1_32KernelTmaWarpSpecializedPingpongEEENS5_IJNSA_ILi64EEENSA_ILi256EEENSA_ILi32EEEEEENS_12float_e4m3_tENS5_IJlSC_lEEESK_SL_NS4_8TiledMMAINS4_8MMA_AtomIJNS4_4SM904GMMA31MMA_64x256x32_F32E4M3E4M3_SS_TNILNSP_7ScaleInE1ELSR_1EEEEEENS4_6LayoutINS5_IJSC_SC_SC_EEENS5_IJNSA_ILi0EEESW_SW_EEEEENS5_IJNS4_10UnderscoreESZ_SZ_EEEEENS4_13SM90_TMA_LOADENS4_14ComposedLayoutINS4_7SwizzleILi1ELi4ELi3EEENS4_18smem_ptr_flag_bitsILi8EEENSU_INS5_IJSB_SI_EEENS5_IJSI_SC_EEEEEEEvNS4_8identityENS4_23SM90_TMA_LOAD_MULTICASTES1B_vS1C_EENS_8epilogue10collective6detail29Sm90TmaWarpSpecializedAdapterINS1G_15DefaultEpilogueISK_SL_SL_NS1F_6thread17LinearCombinationISK_Li1EffLNS1K_9ScaleType4KindE0ELNS_15FloatRoundStyleE2ESK_EENS1_15EpilogueDefaultEEEEEvvEEEEvNT_6ParamsE,"ax",@progbits
	.align	128
.text._ZN7cutlass13device_kernelINS_4gemm6kernel13GemmUniversalIN4cute5tupleIJiiiiEEENS1_10collective13CollectiveMmaINS1_37MainloopSm90TmaGmmaWarpSpecializedFP8ILi22ENS5_IJNS4_1CILi8EEENSA_ILi1EEESC_EEENS1_32KernelTmaWarpSpecializedPingpongEEENS5_IJNSA_ILi64EEENSA_ILi256EEENSA_ILi32EEEEEENS_12float_e4m3_tENS5_IJlSC_lEEESK_SL_NS4_8TiledMMAINS4_8MMA_AtomIJNS4_4SM904GMMA31MMA_64x256x32_F32E4M3E4M3_SS_TNILNSP_7ScaleInE1ELSR_1EEEEEENS4_6LayoutINS5_IJSC_SC_SC_EEENS5_IJNSA_ILi0EEESW_SW_EEEEENS5_IJNS4_10UnderscoreESZ_SZ_EEEEENS4_13SM90_TMA_LOADENS4_14ComposedLayoutINS4_7SwizzleILi1ELi4ELi3EEENS4_18smem_ptr_flag_bitsILi8EEENSU_INS5_IJSB_SI_EEENS5_IJSI_SC_EEEEEEEvNS4_8identityENS4_23SM90_TMA_LOAD_MULTICASTES1B_vS1C_EENS_8epilogue10collective6detail29Sm90TmaWarpSpecializedAdapterINS1G_15DefaultEpilogueISK_SL_SL_NS1F_6thread17LinearCombinationISK_Li1EffLNS1K_9ScaleType4KindE0ELNS_15FloatRoundStyleE2ESK_EENS1_15EpilogueDefaultEEEEEvvEEEEvNT_6ParamsE:
        .type           _ZN7cutlass13device_kernelINS_4gemm6kernel13GemmUniversalIN4cute5tupleIJiiiiEEENS1_10collective13CollectiveMmaINS1_37MainloopSm90TmaGmmaWarpSpecializedFP8ILi22ENS5_IJNS4_1CILi8EEENSA_ILi1EEESC_EEENS1_32KernelTmaWarpSpecializedPingpongEEENS5_IJNSA_ILi64EEENSA_ILi256EEENSA_ILi32EEEEEENS_12float_e4m3_tENS5_IJlSC_lEEESK_SL_NS4_8TiledMMAINS4_8MMA_AtomIJNS4_4SM904GMMA31MMA_64x256x32_F32E4M3E4M3_SS_TNILNSP_7ScaleInE1ELSR_1EEEEEENS4_6LayoutINS5_IJSC_SC_SC_EEENS5_IJNSA_ILi0EEESW_SW_EEEEENS5_IJNS4_10UnderscoreESZ_SZ_EEEEENS4_13SM90_TMA_LOADENS4_14ComposedLayoutINS4_7SwizzleILi1ELi4ELi3EEENS4_18smem_ptr_flag_bitsILi8EEENSU_INS5_IJSB_SI_EEENS5_IJSI_SC_EEEEEEEvNS4_8identityENS4_23SM90_TMA_LOAD_MULTICASTES1B_vS1C_EENS_8epilogue10collective6detail29Sm90TmaWarpSpecializedAdapterINS1G_15DefaultEpilogueISK_SL_SL_NS1F_6thread17LinearCombinationISK_Li1EffLNS1K_9ScaleType4KindE0ELNS_15FloatRoundStyleE2ESK_EENS1_15EpilogueDefaultEEEEEvvEEEEvNT_6ParamsE,@function
        .size           _ZN7cutlass13device_kernelINS_4gemm6kernel13GemmUniversalIN4cute5tupleIJiiiiEEENS1_10collective13CollectiveMmaINS1_37MainloopSm90TmaGmmaWarpSpecializedFP8ILi22ENS5_IJNS4_1CILi8EEENSA_ILi1EEESC_EEENS1_32KernelTmaWarpSpecializedPingpongEEENS5_IJNSA_ILi64EEENSA_ILi256EEENSA_ILi32EEEEEENS_12float_e4m3_tENS5_IJlSC_lEEESK_SL_NS4_8TiledMMAINS4_8MMA_AtomIJNS4_4SM904GMMA31MMA_64x256x32_F32E4M3E4M3_SS_TNILNSP_7ScaleInE1ELSR_1EEEEEENS4_6LayoutINS5_IJSC_SC_SC_EEENS5_IJNSA_ILi0EEESW_SW_EEEEENS5_IJNS4_10UnderscoreESZ_SZ_EEEEENS4_13SM90_TMA_LOADENS4_14ComposedLayoutINS4_7SwizzleILi1ELi4ELi3EEENS4_18smem_ptr_flag_bitsILi8EEENSU_INS5_IJSB_SI_EEENS5_IJSI_SC_EEEEEEEvNS4_8identityENS4_23SM90_TMA_LOAD_MULTICASTES1B_vS1C_EENS_8epilogue10collective6detail29Sm90TmaWarpSpecializedAdapterINS1G_15DefaultEpilogueISK_SL_SL_NS1F_6thread17LinearCombinationISK_Li1EffLNS1K_9ScaleType4KindE0ELNS_15FloatRoundStyleE2ESK_EENS1_15EpilogueDefaultEEEEEvvEEEEvNT_6ParamsE,(.L_x_373 - _ZN7cutlass13device_kernelINS_4gemm6kernel13GemmUniversalIN4cute5tupleIJiiiiEEENS1_10collective13CollectiveMmaINS1_37MainloopSm90TmaGmmaWarpSpecializedFP8ILi22ENS5_IJNS4_1CILi8EEENSA_ILi1EEESC_EEENS1_32KernelTmaWarpSpecializedPingpongEEENS5_IJNSA_ILi64EEENSA_ILi256EEENSA_ILi32EEEEEENS_12float_e4m3_tENS5_IJlSC_lEEESK_SL_NS4_8TiledMMAINS4_8MMA_AtomIJNS4_4SM904GMMA31MMA_64x256x32_F32E4M3E4M3_SS_TNILNSP_7ScaleInE1ELSR_1EEEEEENS4_6LayoutINS5_IJSC_SC_SC_EEENS5_IJNSA_ILi0EEESW_SW_EEEEENS5_IJNS4_10UnderscoreESZ_SZ_EEEEENS4_13SM90_TMA_LOADENS4_14ComposedLayoutINS4_7SwizzleILi1ELi4ELi3EEENS4_18smem_ptr_flag_bitsILi8EEENSU_INS5_IJSB_SI_EEENS5_IJSI_SC_EEEEEEEvNS4_8identityENS4_23SM90_TMA_LOAD_MULTICASTES1B_vS1C_EENS_8epilogue10collective6detail29Sm90TmaWarpSpecializedAdapterINS1G_15DefaultEpilogueISK_SL_SL_NS1F_6thread17LinearCombinationISK_Li1EffLNS1K_9ScaleType4KindE0ELNS_15FloatRoundStyleE2ESK_EENS1_15EpilogueDefaultEEEEEvvEEEEvNT_6ParamsE)
        .other          _ZN7cutlass13device_kernelINS_4gemm6kernel13GemmUniversalIN4cute5tupleIJiiiiEEENS1_10collective13CollectiveMmaINS1_37MainloopSm90TmaGmmaWarpSpecializedFP8ILi22ENS5_IJNS4_1CILi8EEENSA_ILi1EEESC_EEENS1_32KernelTmaWarpSpecializedPingpongEEENS5_IJNSA_ILi64EEENSA_ILi256EEENSA_ILi32EEEEEENS_12float_e4m3_tENS5_IJlSC_lEEESK_SL_NS4_8TiledMMAINS4_8MMA_AtomIJNS4_4SM904GMMA31MMA_64x256x32_F32E4M3E4M3_SS_TNILNSP_7ScaleInE1ELSR_1EEEEEENS4_6LayoutINS5_IJSC_SC_SC_EEENS5_IJNSA_ILi0EEESW_SW_EEEEENS5_IJNS4_10UnderscoreESZ_SZ_EEEEENS4_13SM90_TMA_LOADENS4_14ComposedLayoutINS4_7SwizzleILi1ELi4ELi3EEENS4_18smem_ptr_flag_bitsILi8EEENSU_INS5_IJSB_SI_EEENS5_IJSI_SC_EEEEEEEvNS4_8identityENS4_23SM90_TMA_LOAD_MULTICASTES1B_vS1C_EENS_8epilogue10collective6detail29Sm90TmaWarpSpecializedAdapterINS1G_15DefaultEpilogueISK_SL_SL_NS1F_6thread17LinearCombinationISK_Li1EffLNS1K_9ScaleType4KindE0ELNS_15FloatRoundStyleE2ESK_EENS1_15EpilogueDefaultEEEEEvvEEEEvNT_6ParamsE,@"STO_CUDA_ENTRY STV_DEFAULT"
_ZN7cutlass13device_kernelINS_4gemm6kernel13GemmUniversalIN4cute5tupleIJiiiiEEENS1_10collective13CollectiveMmaINS1_37MainloopSm90TmaGmmaWarpSpecializedFP8ILi22ENS5_IJNS4_1CILi8EEENSA_ILi1EEESC_EEENS1_32KernelTmaWarpSpecializedPingpongEEENS5_IJNSA_ILi64EEENSA_ILi256EEENSA_ILi32EEEEEENS_12float_e4m3_tENS5_IJlSC_lEEESK_SL_NS4_8TiledMMAINS4_8MMA_AtomIJNS4_4SM904GMMA31MMA_64x256x32_F32E4M3E4M3_SS_TNILNSP_7ScaleInE1ELSR_1EEEEEENS4_6LayoutINS5_IJSC_SC_SC_EEENS5_IJNSA_ILi0EEESW_SW_EEEEENS5_IJNS4_10UnderscoreESZ_SZ_EEEEENS4_13SM90_TMA_LOADENS4_14ComposedLayoutINS4_7SwizzleILi1ELi4ELi3EEENS4_18smem_ptr_flag_bitsILi8EEENSU_INS5_IJSB_SI_EEENS5_IJSI_SC_EEEEEEEvNS4_8identityENS4_23SM90_TMA_LOAD_MULTICASTES1B_vS1C_EENS_8epilogue10collective6detail29Sm90TmaWarpSpecializedAdapterINS1G_15DefaultEpilogueISK_SL_SL_NS1F_6thread17LinearCombinationISK_Li1EffLNS1K_9ScaleType4KindE0ELNS_15FloatRoundStyleE2ESK_EENS1_15EpilogueDefaultEEEEEvvEEEEvNT_6ParamsE:
[----:B------:R-:W0:Y:S02]  /*0000*/  LDC R1, c[0x0][0x28] ;  /* 0x00000a00ff017b82 */ /* 0x000e240000000800 */
[----:B0-----:R-:W-:Y:S01]  /*0010*/  VIADD R1, R1, 0xfffffee8 ;  /* 0xfffffee801017836 */ /* 0x001fe20000000000 */
[----:B------:R-:W0:Y:S01]  /*0020*/  S2R R2, SR_TID.X ;  /* 0x0000000000027919 */ /* 0x000e220000002100 */
[----:B------:R-:W-:Y:S01]  /*0030*/  ELECT P0, URZ, PT ;  /* 0x00000000003f782f */ /* 0x000fe20003800000 */
[----:B------:R-:W-:Y:S01]  /*0040*/  BSSY B0, `(.L_x_0) ;  /* 0x0000014000007945 */ /* 0x000fe20003800000 */
[--C-:B0-----:R-:W-:Y:S02]  /*0050*/  SHF.R.U32.HI R0, RZ, 0x5, R2.reuse ;  /* 0x00000005ff007819 */ /* 0x101fe40000011602 */
[----:B------:R-:W-:-:S03]  /*0060*/  SHF.R.U32.HI R5, RZ, 0x7, R2 ;  /* 0x00000007ff057819 */ /* 0x000fc60000011602 */
[----:B------:R-:W0:Y:S02]  /*0070*/  SHFL.IDX PT, R3, R0, RZ, 0x1f ;  /* 0x00001fff00037589 */ /* 0x000e2400000e0000 */
[----:B0-----:R-:W-:Y:S02]  /*0080*/  R2UR UR6, R3 ;  /* 0x00000000030672ca */ /* 0x001fe400000e0000 */
[----:B------:R0:W1:Y:S11]  /*0090*/  SHFL.IDX PT, R3, R5, RZ, 0x1f ;  /* 0x00001fff05037589 */ /* 0x00007600000e0000 */
[----:B------:R-:W-:-:S02]  /*00a0*/  USHF.R.S32.HI UR4, URZ, 0x1f, UR6 ;  /* 0x0000001f3f047899 */ /* 0x000fc40008011406 */
[----:B------:R-:W-:Y:S02]  /*00b0*/  ISETP.NE.OR P0, PT, RZ, UR6, !P0 ;  /* 0x00000006ff007c0c */ /* 0x000fe4000c705670 */
[----:B------:R-:W-:-:S04]  /*00c0*/  ULEA.HI UR4, UR4, UR6, URZ, 0x2 ;  /* 0x0000000604047291 */ /* 0x000fc8000f8f103f */
[----:B------:R-:W-:-:S04]  /*00d0*/  ULOP3.LUT UR4, UR4, 0xfffffffc, URZ, 0xc0, !UPT ;  /* 0xfffffffc04047892 */ /* 0x000fc8000f8ec03f */
[----:B------:R-:W-:-:S03]  /*00e0*/  UIADD3 UR6, UR6, -UR4, URZ ;  /* 0x8000000406067290 */ /* 0x000fc6000fffe03f */
[----:B01----:R-:W-:Y:S09]  /*00f0*/  @P0 BRA `(.L_x_1) ;  /* 0x0000000000200947 */ /* 0x003ff20003800000 */
[----:B------:R-:W-:Y:S02]  /*0100*/  ULDC.64 UR4, c[0x0][0x198] ;  /* 0x0000660000047ab9 */ /* 0x000fe40000000a00 */
[----:B------:R-:W-:Y:S02]  /*0110*/  UIADD3 UR8, UP0, UR4, 0xf0, URZ ;  /* 0x000000f004087890 */ /* 0x000fe4000ff1e03f */
[----:B------:R-:W-:Y:S02]  /*0120*/  UIADD3 UR4, UP1, UR4, 0x1f0, URZ ;  /* 0x000001f004047890 */ /* 0x000fe4000ff3e03f */
[----:B------:R-:W-:Y:S02]  /*0130*/  UIADD3.X UR9, URZ, UR5, URZ, UP0, !UPT ;  /* 0x000000053f097290 */ /* 0x000fe400087fe43f */
[----:B------:R-:W-:-:S07]  /*0140*/  UIADD3.X UR5, URZ, UR5, URZ, UP1, !UPT ;  /* 0x000000053f057290 */ /* 0x000fce0008ffe43f */
[----:B------:R0:W-:Y:S02]  /*0150*/  UTMACCTL.PF [UR8] ;  /* 0x00000000080079b9 */ /* 0x0001e40008040000 */
[----:B------:R0:W-:Y:S02]  /*0160*/  UTMACCTL.PF [UR4] ;  /* 0x00000000040079b9 */ /* 0x0001e40008040000 */
[----:B0-----:R-:W-:Y:S01]  /*0170*/  NOP ;  /* 0x0000000000007918 */ /* 0x001fe20000000000 */
.L_x_1:
[----:B------:R-:W-:Y:S05]  /*0180*/  BSYNC B0 ;  /* 0x0000000000007941 */ /* 0x000fea0003800000 */
.L_x_0:
[----:B------:R-:W0:Y:S01]  /*0190*/  SHFL.IDX PT, R4, R0, RZ, 0x1f ;  /* 0x00001fff00047589 */ /* 0x000e2200000e0000 */
[----:B------:R-:W-:Y:S01]  /*01a0*/  R2UR UR14, R3 ;  /* 0x00000000030e72ca */ /* 0x000fe200000e0000 */
[----:B------:R-:W-:Y:S01]  /*01b0*/  UISETP.NE.AND UP0, UPT, UR6, 0x3, UPT ;  /* 0x000000030600788c */ /* 0x000fe2000bf05270 */
[----:B------:R-:W-:-:S03]  /*01c0*/  SHF.R.S32.HI R3, RZ, 0x1f, R2 ;  /* 0x0000001fff037819 */ /* 0x000fc60000011402 */
[----:B------:R-:W-:Y:S01]  /*01d0*/  UISETP.EQ.OR UP0, UPT, UR6, URZ, !UP0 ;  /* 0x0000003f0600728c */ /* 0x000fe2000c702670 */
[----:B------:R-:W-:-:S04]  /*01e0*/  LEA.HI R3, R3, R2, RZ, 0x7 ;  /* 0x0000000203037211 */ /* 0x000fc800078f38ff */
[----:B------:R-:W-:-:S03]  /*01f0*/  LOP3.LUT R3, R3, 0xffffff80, RZ, 0xc0, !PT ;  /* 0xffffff8003037812 */ /* 0x000fc600078ec0ff */
[----:B------:R-:W-:Y:S02]  /*0200*/  UIADD3 UR12, UR14, -0x1, URZ ;  /* 0xffffffff0e0c7890 */ /* 0x000fe4000fffe03f */
[----:B------:R-:W-:Y:S01]  /*0210*/  UISETP.EQ.AND UP0, UPT, UR14, URZ, UP0 ;  /* 0x0000003f0e00728c */ /* 0x000fe20008702270 */
[----:B------:R-:W-:Y:S01]  /*0220*/  IMAD.IADD R3, R2, 0x1, -R3 ;  /* 0x0000000102037824 */ /* 0x000fe200078e0a03 */
[----:B------:R-:W-:Y:S02]  /*0230*/  UISETP.GE.U32.AND UP1, UPT, UR12, 0x2, UPT ;  /* 0x000000020c00788c */ /* 0x000fe4000bf26070 */
[----:B------:R-:W-:Y:S02]  /*0240*/  USEL UR13, URZ, 0x1, !UP0 ;  /* 0x000000013f0d7887 */ /* 0x000fe4000c000000 */
[----:B------:R-:W-:Y:S02]  /*0250*/  SHF.R.S32.HI R12, RZ, 0x1f, R3 ;  /* 0x0000001fff0c7819 */ /* 0x000fe40000011403 */
[----:B0-----:R-:W-:Y:S01]  /*0260*/  ISETP.NE.AND P0, PT, R4, RZ, PT ;  /* 0x000000ff0400720c */ /* 0x001fe20003f05270 */
[----:B------:R-:W-:-:S12]  /*0270*/  USEL UR13, UR13, 0x2, UP1 ;  /* 0x000000020d0d7887 */ /* 0x000fd80008800000 */
[----:B------:R-:W-:Y:S05]  /*0280*/  @P0 BRA `(.L_x_2) ;  /* 0x0000000000f40947 */ /* 0x000fea0003800000 */
[----:B------:R-:W-:Y:S01]  /*0290*/  ELECT P0, URZ, PT ;  /* 0x00000000003f782f */ /* 0x000fe20003800000 */
[----:B------:R-:W-:-:S12]  /*02a0*/  BSSY B0, `(.L_x_2) ;  /* 0x000003b000007945 */ /* 0x000fd80003800000 */
[----:B------:R-:W-:Y:S05]  /*02b0*/  @!P0 BRA `(.L_x_3) ;  /* 0x0000000000e48947 */ /* 0x000fea0003800000 */
[----:B------:R-:W0:Y:S01]  /*02c0*/  S2UR UR7, SR_CgaCtaId ;  /* 0x00000000000779c3 */ /* 0x000e220000008800 */
[----:B------:R-:W-:Y:S01]  /*02d0*/  UMOV UR4, 0x400 ;  /* 0x0000040000047882 */ /* 0x000fe20000000000 */
[----:B------:R-:W-:Y:S01]  /*02e0*/  UMOV UR5, 0x1 ;  /* 0x0000000100057882 */ /* 0x000fe20000000000 */
[----:B------:R-:W-:Y:S02]  /*02f0*/  UMOV UR8, 0x8 ;  /* 0x0000000800087882 */ /* 0x000fe40000000000 */
[----:B------:R-:W-:-:S04]  /*0300*/  UIADD3 UR8, -UR8, 0x100000, URZ ;  /* 0x0010000008087890 */ /* 0x000fc8000fffe13f */
[----:B------:R-:W-:Y:S02]  /*0310*/  USHF.L.U32 UR9, UR8, 0xb, URZ ;  /* 0x0000000b08097899 */ /* 0x000fe4000800063f */
[----:B------:R-:W-:Y:S02]  /*0320*/  USHF.L.U32 UR8, UR8, 0x1, URZ ;  /* 0x0000000108087899 */ /* 0x000fe4000800063f */
[----:B0-----:R-:W-:Y:S02]  /*0330*/  ULEA UR7, UR7, UR4, 0x18 ;  /* 0x0000000407077291 */ /* 0x001fe4000f8ec03f */
[----:B------:R-:W-:-:S04]  /*0340*/  UIADD3 UR4, -UR5, 0x100000, URZ ;  /* 0x0010000005047890 */ /* 0x000fc8000fffe13f */
[----:B------:R-:W-:Y:S02]  /*0350*/  USHF.L.U32 UR5, UR4, 0xb, URZ ;  /* 0x0000000b04057899 */ /* 0x000fe4000800063f */
[----:B------:R-:W-:Y:S01]  /*0360*/  USHF.L.U32 UR4, UR4, 0x1, URZ ;  /* 0x0000000104047899 */ /* 0x000fe2000800063f */
[----:B------:R-:W0:Y:S11]  /*0370*/  FENCE.VIEW.ASYNC.S ;  /* 0x00000000000073c6 */ /* 0x000e360000000000 */
[----:B0-----:R0:W1:Y:S01]  /*0380*/  SYNCS.EXCH.64 URZ, [UR7], UR4 ;  /* 0x00000004073f75b2 */ /* 0x0010620008000100 */
[----:B------:R0:W2:Y:S01]  /*0390*/  SYNCS.EXCH.64 URZ, [UR7+0xb0], UR8 ;  /* 0x0000b008073f75b2 */ /* 0x0000a20008000100 */
[----:B------:R0:W3:Y:S01]  /*03a0*/  SYNCS.EXCH.64 URZ, [UR7+0x8], UR4 ;  /* 0x00000804073f75b2 */ /* 0x0000e20008000100 */
[----:B------:R0:W4:Y:S01]  /*03b0*/  SYNCS.EXCH.64 URZ, [UR7+0xb8], UR8 ;  /* 0x0000b808073f75b2 */ /* 0x0001220008000100 */
[----:B------:R0:W0:Y:S01]  /*03c0*/  SYNCS.EXCH.64 URZ, [UR7+0x10], UR4 ;  /* 0x00001004073f75b2 */ /* 0x0000220008000100 */
        /* <DEDUP_REMOVED lines=39> */
[----:B-1234-:R-:W-:Y:S01]  /*0640*/  NOP ;  /* 0x0000000000007918 */ /* 0x01efe20000000000 */
.L_x_3:
[----:B0-----:R-:W-:Y:S05]  /*0650*/  BSYNC B0 ;  /* 0x0000000000007941 */ /* 0x001fea0003800000 */
.L_x_2:
[----:B------:R-:W-:Y:S01]  /*0660*/  SHF.R.S32.HI R9, RZ, 0x1f, R4 ;  /* 0x0000001fff097819 */ /* 0x000fe20000011404 */
[----:B------:R-:W0:Y:S01]  /*0670*/  S2UR UR15, SR_CTAID.X ;  /* 0x00000000000f79c3 */ /* 0x000e220000002500 */
[----:B------:R-:W1:Y:S01]  /*0680*/  SHFL.IDX PT, R10, R0, RZ, 0x1f ;  /* 0x00001fff000a7589 */ /* 0x000e6200000e0000 */
[----:B------:R-:W-:Y:S02]  /*0690*/  LEA.HI R6, R12, R3, RZ, 0x3 ;  /* 0x000000030c067211 */ /* 0x000fe400078f18ff */
[----:B------:R-:W-:Y:S02]  /*06a0*/  ELECT P0, URZ, PT ;  /* 0x00000000003f782f */ /* 0x000fe40003800000 */
[----:B------:R-:W-:Y:S01]  /*06b0*/  LEA.HI R9, R9, R4, RZ, 0x2 ;  /* 0x0000000409097211 */ /* 0x000fe200078f10ff */
[----:B------:R0:W2:Y:S01]  /*06c0*/  SHFL.IDX PT, R8, R0, RZ, 0x1f ;  /* 0x00001fff00087589 */ /* 0x0000a200000e0000 */
[----:B------:R-:W-:Y:S02]  /*06d0*/  SHF.R.S32.HI R7, RZ, 0x3, R6 ;  /* 0x00000003ff077819 */ /* 0x000fe40000011406 */
[----:B------:R-:W-:-:S02]  /*06e0*/  ELECT P1, URZ, PT ;  /* 0x00000000003f782f */ /* 0x000fc40003820000 */
[----:B------:R-:W-:Y:S01]  /*06f0*/  LOP3.LUT R9, R9, 0x3ffffffc, RZ, 0xc0, !PT ;  /* 0x3ffffffc09097812 */ /* 0x000fe200078ec0ff */
[----:B------:R-:W-:Y:S01]  /*0700*/  ULDC UR4, c[0x0][0x150] ;  /* 0x0000540000047ab9 */ /* 0x000fe20000000800 */
[----:B------:R-:W-:Y:S01]  /*0710*/  SHF.R.S32.HI R6, RZ, 0x1f, R6 ;  /* 0x0000001fff067819 */ /* 0x000fe20000011406 */
[----:B------:R-:W3:Y:S01]  /*0720*/  LDC R11, c[0x0][0x144] ;  /* 0x00005100ff0b7b82 */ /* 0x000ee20000000800 */
[----:B------:R-:W-:Y:S01]  /*0730*/  UMOV UR9, 0x80 ;  /* 0x0000008000097882 */ /* 0x000fe20000000000 */
[----:B------:R-:W-:Y:S01]  /*0740*/  IMAD.IADD R9, R4, 0x1, -R9 ;  /* 0x0000000104097824 */ /* 0x000fe200078e0a09 */
[----:B------:R-:W-:Y:S01]  /*0750*/  LEA.HI R6, R6, R7, RZ, 0x2 ;  /* 0x0000000706067211 */ /* 0x000fe200078f10ff */
[----:B------:R-:W4:Y:S01]  /*0760*/  S2R R4, SR_CTAID.Y ;  /* 0x0000000000047919 */ /* 0x000f220000002600 */
[----:B------:R-:W-:Y:S01]  /*0770*/  NOP ;  /* 0x0000000000007918 */ /* 0x000fe20000000000 */
[----:B------:R-:W-:Y:S01]  /*0780*/  NOP ;  /* 0x0000000000007918 */ /* 0x000fe20000000000 */
[----:B------:R-:W-:Y:S01]  /*0790*/  LOP3.LUT R6, R6, 0xfffffffc, RZ, 0xc0, !PT ;  /* 0xfffffffc06067812 */ /* 0x000fe200078ec0ff */
[----:B------:R-:W5:Y:S01]  /*07a0*/  LDC R17, c[0x0][0x148] ;  /* 0x00005200ff117b82 */ /* 0x000f620000000800 */
[----:B------:R-:W-:-:S03]  /*07b0*/  ISETP.NE.AND P3, PT, RZ, UR14, PT ;  /* 0x0000000eff007c0c */ /* 0x000fc6000bf65270 */
[----:B------:R-:W-:Y:S01]  /*07c0*/  IMAD.IADD R6, R7, 0x1, -R6 ;  /* 0x0000000107067824 */ /* 0x000fe200078e0a06 */
[----:B0-----:R-:W-:Y:S02]  /*07d0*/  I2FP.F32.U32 R0, UR15 ;  /* 0x0000000f00007c45 */ /* 0x001fe40008201000 */
[----:B-1----:R-:W-:Y:S01]  /*07e0*/  ISETP.NE.OR P0, PT, R10, RZ, !P0 ;  /* 0x000000ff0a00720c */ /* 0x002fe20004705670 */
[----:B------:R-:W-:Y:S01]  /*07f0*/  IMAD R6, R9, 0x4, R6 ;  /* 0x0000000409067824 */ /* 0x000fe200078e0206 */
[----:B--2---:R-:W-:Y:S01]  /*0800*/  ISETP.NE.OR P1, PT, R8, RZ, !P1 ;  /* 0x000000ff0800720c */ /* 0x004fe20004f25670 */
[----:B------:R-:W-:Y:S02]  /*0810*/  FMUL R10, R0, UR4 ;  /* 0x00000004000a7c20 */ /* 0x000fe40008400000 */
[----:B------:R-:W-:Y:S01]  /*0820*/  IMAD.SHL.U32 R7, R6, 0x4, RZ ;  /* 0x0000000406077824 */ /* 0x000fe200078e00ff */
[----:B------:R-:W-:-:S03]  /*0830*/  ULDC UR4, c[0x0][0x154] ;  /* 0x0000550000047ab9 */ /* 0x000fc60000000800 */
[----:B------:R-:W0:Y:S01]  /*0840*/  F2I.U32.TRUNC.NTZ R10, R10 ;  /* 0x0000000a000a7305 */ /* 0x000e22000020f000 */
[----:B------:R-:W-:-:S03]  /*0850*/  LOP3.LUT R13, R6, 0xc, R7, 0x78, !PT ;  /* 0x0000000c060d7812 */ /* 0x000fc600078e7807 */
[----:B------:R-:W-:Y:S01]  /*0860*/  VOTEU.ALL UP0, P0 ;  /* 0x00000000003f7886 */ /* 0x000fe20000000000 */
[----:B------:R-:W-:Y:S01]  /*0870*/  SHF.R.S32.HI R0, RZ, 0x1f, R13 ;  /* 0x0000001fff007819 */ /* 0x000fe2000001140d */
[----:B------:R-:W-:Y:S01]  /*0880*/  VOTEU.ALL UP1, P1 ;  /* 0x00000000003f7886 */ /* 0x000fe20000820000 */
[----:B------:R-:W-:Y:S02]  /*0890*/  STL [R1+0x80], R13 ;  /* 0x0000800d01007387 */ /* 0x000fe40000100800 */
[----:B------:R-:W1:Y:S01]  /*08a0*/  @!UP0 S2UR UR8, SR_CgaCtaId ;  /* 0x00000000000889c3 */ /* 0x000e620000008800 */
[----:B------:R-:W-:Y:S01]  /*08b0*/  LEA.HI R0, R0, R13, RZ, 0x3 ;  /* 0x0000000d00007211 */ /* 0x000fe200078f18ff */
[----:B------:R-:W-:Y:S01]  /*08c0*/  @!UP0 UMOV UR7, 0x400 ;  /* 0x0000040000078882 */ /* 0x000fe20000000000 */
[----:B----4-:R-:W-:Y:S01]  /*08d0*/  I2FP.F32.U32 R7, R4 ;  /* 0x0000000400077245 */ /* 0x010fe20000201000 */
[----:B------:R-:W-:Y:S01]  /*08e0*/  @!UP1 UMOV UR10, 0x400 ;  /* 0x00000400000a9882 */ /* 0x000fe20000000000 */
[----:B------:R-:W-:Y:S01]  /*08f0*/  LOP3.LUT R6, R0, 0xfffffff8, RZ, 0xc0, !PT ;  /* 0xfffffff800067812 */ /* 0x000fe200078ec0ff */
[----:B------:R-:W-:Y:S01]  /*0900*/  VOTEU.ALL UP2, P1 ;  /* 0x00000000003f7886 */ /* 0x000fe20000840000 */
[----:B0-----:R-:W-:Y:S01]  /*0910*/  IMAD.MOV R8, RZ, RZ, -R10 ;  /* 0x000000ffff087224 */ /* 0x001fe200078e0a0a */
[----:B------:R-:W0:Y:S01]  /*0920*/  @!UP1 S2UR UR11, SR_CgaCtaId ;  /* 0x00000000000b99c3 */ /* 0x000e220000008800 */
[----:B------:R-:W-:Y:S01]  /*0930*/  FMUL R7, R7, UR4 ;  /* 0x0000000407077c20 */ /* 0x000fe20008400000 */
[----:B------:R-:W-:Y:S01]  /*0940*/  IMAD.IADD R6, R13, 0x1, -R6 ;  /* 0x000000010d067824 */ /* 0x000fe200078e0a06 */
[----:B------:R-:W-:Y:S01]  /*0950*/  UMOV UR4, 0x20 ;  /* 0x0000002000047882 */ /* 0x000fe20000000000 */
[----:B---3--:R-:W-:Y:S01]  /*0960*/  IMAD R15, R11, R8, UR15 ;  /* 0x0000000f0b0f7e24 */ /* 0x008fe2000f8e0208 */
[----:B------:R-:W-:-:S04]  /*0970*/  @!UP0 UIADD3 UR4, -UR4, 0x100000, URZ ;  /* 0x0010000004048890 */ /* 0x000fc8000fffe13f */
[----:B------:R-:W-:Y:S02]  /*0980*/  @!UP0 USHF.L.U32 UR5, UR4, 0xb, URZ ;  /* 0x0000000b04058899 */ /* 0x000fe4000800063f */
[----:B------:R-:W-:Y:S01]  /*0990*/  @!UP0 USHF.L.U32 UR4, UR4, 0x1, URZ ;  /* 0x0000000104048899 */ /* 0x000fe2000800063f */
[----:B------:R-:W2:Y:S01]  /*09a0*/  SHFL.IDX PT, R8, R5, RZ, 0x1f ;  /* 0x00001fff05087589 */ /* 0x000ea200000e0000 */
[----:B------:R-:W3:Y:S01]  /*09b0*/  F2I.U32.TRUNC.NTZ R7, R7 ;  /* 0x0000000700077305 */ /* 0x000ee2000020f000 */
[----:B------:R-:W-:Y:S01]  /*09c0*/  VOTEU.ALL UP3, P1 ;  /* 0x00000000003f7886 */ /* 0x000fe20000860000 */
[----:B------:R-:W-:Y:S01]  /*09d0*/  ISETP.NE.AND P2, PT, R6, R15, PT ;  /* 0x0000000f0600720c */ /* 0x000fe20003f45270 */
[----:B------:R-:W-:Y:S01]  /*09e0*/  VOTEU.ALL UP4, P1 ;  /* 0x00000000003f7886 */ /* 0x000fe20000880000 */
[----:B------:R-:W4:Y:S01]  /*09f0*/  LDC R6, c[0x0][0x140] ;  /* 0x00005000ff067b82 */ /* 0x000f220000000800 */
[----:B------:R-:W-:Y:S01]  /*0a00*/  VOTEU.ALL UP5, P1 ;  /* 0x00000000003f7886 */ /* 0x000fe200008a0000 */
[----:B-1----:R-:W-:-:S02]  /*0a10*/  @!UP0 ULEA UR7, UR8, UR7, 0x18 ;  /* 0x0000000708078291 */ /* 0x002fc4000f8ec03f */
[----:B------:R-:W-:-:S04]  /*0a20*/  @!UP1 UIADD3 UR8, -UR9, 0x100000, URZ ;  /* 0x0010000009089890 */ /* 0x000fc8000fffe13f */
[----:B------:R-:W-:Y:S02]  /*0a30*/  @!UP1 USHF.L.U32 UR9, UR8, 0xb, URZ ;  /* 0x0000000b08099899 */ /* 0x000fe4000800063f */
[----:B------:R-:W-:Y:S01]  /*0a40*/  @!UP1 USHF.L.U32 UR8, UR8, 0x1, URZ ;  /* 0x0000000108089899 */ /* 0x000fe2000800063f */
[----:B------:R-:W-:Y:S01]  /*0a50*/  VOTEU.ALL UP0, P0 ;  /* 0x00000000003f7886 */ /* 0x000fe20000000000 */
[----:B---3--:R-:W-:Y:S01]  /*0a60*/  IMAD.MOV R14, RZ, RZ, -R7 ;  /* 0x000000ffff0e7224 */ /* 0x008fe200078e0a07 */
[----:B------:R-:W-:Y:S01]  /*0a70*/  @P2 SHF.R.S32.HI R0, RZ, 0x3, R0 ;  /* 0x00000003ff002819 */ /* 0x000fe20000011400 */
[----:B0-----:R-:W-:Y:S01]  /*0a80*/  @!UP1 ULEA UR10, UR11, UR10, 0x18 ;  /* 0x0000000a0b0a9291 */ /* 0x001fe2000f8ec03f */
[----:B------:R-:W-:Y:S01]  /*0a90*/  VOTEU.ALL UP1, P0 ;  /* 0x00000000003f7886 */ /* 0x000fe20000020000 */
[----:B-----5:R-:W-:Y:S01]  /*0aa0*/  IMAD R7, R17, R14, R4 ;  /* 0x0000000e11077224 */ /* 0x020fe200078e0204 */
[----:B------:R-:W-:Y:S01]  /*0ab0*/  LOP3.LUT P0, RZ, R3, 0x7, RZ, 0xc0, !PT ;  /* 0x0000000703ff7812 */ /* 0x000fe2000780c0ff */
[----:B------:R-:W0:Y:S02]  /*0ac0*/  FENCE.VIEW.ASYNC.S ;  /* 0x00000000000073c6 */ /* 0x000e240000000000 */
[----:B0-----:R0:W1:Y:S01]  /*0ad0*/  @!UP0 SYNCS.EXCH.64 URZ, [UR7+0x190], UR4 ;  /* 0x00019004073f85b2 */ /* 0x0010620008000100 */
[----:B--2---:R-:W-:-:S02]  /*0ae0*/  R2UR UR17, R8 ;  /* 0x00000000081172ca */ /* 0x004fc400000e0000 */
[----:B------:R-:W-:Y:S01]  /*0af0*/  @P2 ISETP.NE.AND P4, PT, R0, R7, PT ;  /* 0x000000070000220c */ /* 0x000fe20003f85270 */
[----:B------:R-:W-:Y:S01]  /*0b00*/  IMAD.MOV.U32 R0, RZ, RZ, 0x1 ;  /* 0x00000001ff007424 */ /* 0x000fe200078e00ff */
[----:B------:R-:W-:Y:S02]  /*0b10*/  ISETP.LT.U32.AND P0, PT, R13, 0x8, !P0 ;  /* 0x000000080d00780c */ /* 0x000fe40004701070 */
[----:B------:R-:W-:Y:S02]  /*0b20*/  @P2 SEL R0, RZ, 0x1, P4 ;  /* 0x00000001ff002807 */ /* 0x000fe40002000000 */
[----:B------:R-:W-:Y:S02]  /*0b30*/  SEL R7, RZ, 0x1, !P0 ;  /* 0x00000001ff077807 */ /* 0x000fe40004000000 */
[----:B----4-:R-:W-:Y:S02]  /*0b40*/  ISETP.EQ.U32.AND P1, PT, R6, 0x1, PT ;  /* 0x000000010600780c */ /* 0x010fe40003f22070 */
[----:B------:R-:W-:Y:S01]  /*0b50*/  LOP3.LUT R0, R0, R7, RZ, 0xc0, !PT ;  /* 0x0000000700007212 */ /* 0x000fe200078ec0ff */
[----:B------:R0:W2:Y:S01]  /*0b60*/  @!UP1 SYNCS.EXCH.64 URZ, [UR7+0x198], UR4 ;  /* 0x00019804073f95b2 */ /* 0x0000a20008000100 */
[----:B------:R-:W-:-:S03]  /*0b70*/  NOP ;  /* 0x0000000000007918 */ /* 0x000fc60000000000 */
[----:B------:R0:W-:Y:S01]  /*0b80*/  STL [R1+0x78], R0 ;  /* 0x0000780001007387 */ /* 0x0001e20000100800 */
[----:B------:R0:W3:Y:S01]  /*0b90*/  @!UP2 SYNCS.EXCH.64 URZ, [UR10+0x170], UR8 ;  /* 0x000170080a3fa5b2 */ /* 0x0000e20008000100 */
[----:B------:R0:W4:Y:S01]  /*0ba0*/  @!UP3 SYNCS.EXCH.64 URZ, [UR10+0x178], UR8 ;  /* 0x000178080a3fb5b2 */ /* 0x0001220008000100 */
[----:B------:R0:W0:Y:S01]  /*0bb0*/  @!UP4 SYNCS.EXCH.64 URZ, [UR10+0x180], UR8 ;  /* 0x000180080a3fc5b2 */ /* 0x0000220008000100 */
[----:B------:R0:W0:Y:S01]  /*0bc0*/  @!UP5 SYNCS.EXCH.64 URZ, [UR10+0x188], UR8 ;  /* 0x000188080a3fd5b2 */ /* 0x0000220008000100 */
[----:B------:R-:W-:Y:S01]  /*0bd0*/  NOP ;  /* 0x0000000000007918 */ /* 0x000fe20000000000 */
[----:B-1----:R-:W-:Y:S05]  /*0be0*/  @!P1 BRA `(.L_x_4) ;  /* 0x0000000000089947 */ /* 0x002fea0003800000 */
[----:B0-234-:R-:W-:Y:S01]  /*0bf0*/  UCGABAR_ARV ;  /* 0x00000000000079c7 */ /* 0x01dfe20008000000 */
[----:B------:R-:W-:Y:S05]  /*0c00*/  BRA `(.L_x_5) ;  /* 0x0000000000047947 */ /* 0x000fea0003800000 */
.L_x_4:
[----:B0-234-:R-:W-:Y:S01]  /*0c10*/  NOP ;  /* 0x0000000000007918 */ /* 0x01dfe20000000000 */
.L_x_5:
[----:B------:R-:W-:Y:S01]  /*0c20*/  ULDC.64 UR4, c[0x0][0x598] ;  /* 0x0001660000047ab9 */ /* 0x000fe20000000a00 */
[----:B------:R-:W-:Y:S01]  /*0c30*/  ULDC.64 UR22, c[0x0][0x208] ;  /* 0x0000820000167ab9 */ /* 0x000fe20000000a00 */
[----:B------:R-:W-:-:S04]  /*0c40*/  ISETP.NE.U32.AND P0, PT, RZ, UR4, PT ;  /* 0x00000004ff007c0c */ /* 0x000fc8000bf05070 */
[----:B------:R-:W-:-:S13]  /*0c50*/  ISETP.NE.AND.EX P0, PT, RZ, UR5, PT, P0 ;  /* 0x00000005ff007c0c */ /* 0x000fda000bf05300 */
[----:B------:R-:W-:Y:S05]  /*0c60*/  @!P0 BRA `(.L_x_6) ;  /* 0x0000000000208947 */ /* 0x000fea0003800000 */
[----:B------:R-:W0:Y:S02]  /*0c70*/  LDC.64 R6, c[0x0][0x598] ;  /* 0x00016600ff067b82 */ /* 0x000e240000000a00 */
[----:B0-----:R-:W2:Y:S02]  /*0c80*/  LDG.E.64 R6, desc[UR22][R6.64] ;  /* 0x0000001606067981 */ /* 0x001ea4000c1e1b00 */
[----:B--2---:R-:W-:-:S04]  /*0c90*/  ISETP.NE.U32.AND P0, PT, R6, RZ, PT ;  /* 0x000000ff0600720c */ /* 0x004fc80003f05070 */
[----:B------:R-:W-:-:S13]  /*0ca0*/  ISETP.NE.AND.EX P0, PT, R7, RZ, PT, P0 ;  /* 0x000000ff0700720c */ /* 0x000fda0003f05300 */
[----:B------:R-:W-:Y:S05]  /*0cb0*/  @!P0 BRA `(.L_x_6) ;  /* 0x00000000000c8947 */ /* 0x000fea0003800000 */
[----:B------:R-:W2:Y:S02]  /*0cc0*/  LD.E R6, desc[UR22][R6.64] ;  /* 0x0000001606067980 */ /* 0x000ea4000c101900 */
[----:B--2---:R-:W-:Y:S01]  /*0cd0*/  R2UR UR25, R6 ;  /* 0x00000000061972ca */ /* 0x004fe200000e0000 */
[----:B------:R-:W-:-:S14]  /*0ce0*/  BRA `(.L_x_7) ;  /* 0x0000000000247947 */ /* 0x000fdc0003800000 */
.L_x_6:
[----:B------:R-:W-:Y:S02]  /*0cf0*/  ULDC.64 UR4, c[0x0][0x588] ;  /* 0x0001620000047ab9 */ /* 0x000fe40000000a00 */
[----:B------:R-:W-:-:S04]  /*0d00*/  ISETP.NE.U32.AND P0, PT, RZ, UR4, PT ;  /* 0x00000004ff007c0c */ /* 0x000fc8000bf05070 */
[----:B------:R-:W-:-:S13]  /*0d10*/  ISETP.NE.AND.EX P0, PT, RZ, UR5, PT, P0 ;  /* 0x00000005ff007c0c */ /* 0x000fda000bf05300 */
[----:B------:R-:W-:Y:S05]  /*0d20*/  @!P0 BRA `(.L_x_8) ;  /* 0x0000000000108947 */ /* 0x000fea0003800000 */
[----:B------:R-:W0:Y:S02]  /*0d30*/  LDC.64 R6, c[0x0][0x588] ;  /* 0x00016200ff067b82 */ /* 0x000e240000000a00 */
[----:B0-----:R-:W2:Y:S02]  /*0d40*/  LDG.E R6, desc[UR22][R6.64] ;  /* 0x0000001606067981 */ /* 0x001ea4000c1e1900 */
[----:B--2---:R-:W-:Y:S01]  /*0d50*/  R2UR UR25, R6 ;  /* 0x00000000061972ca */ /* 0x004fe200000e0000 */
[----:B------:R-:W-:-:S14]  /*0d60*/  BRA `(.L_x_7) ;  /* 0x0000000000047947 */ /* 0x000fdc0003800000 */
.L_x_8:
[----:B------:R-:W-:-:S05]  /*0d70*/  ULDC UR25, c[0x0][0x580] ;  /* 0x0001600000197ab9 */ /* 0x000fca0000000800 */
.L_x_7:
[----:B------:R-:W-:Y:S02]  /*0d80*/  ULDC.64 UR4, c[0x0][0x5a0] ;  /* 0x0001680000047ab9 */ /* 0x000fe40000000a00 */
        /* <DEDUP_REMOVED lines=11> */
.L_x_9:
        /* <DEDUP_REMOVED lines=8> */
.L_x_11:
[----:B------:R-:W-:-:S05]  /*0ec0*/  ULDC UR26, c[0x0][0x584] ;  /* 0x00016100001a7ab9 */ /* 0x000fca0000000800 */
.L_x_10:
[----:B------:R-:W0:Y:S01]  /*0ed0*/  LDC R0, c[0x0][0x65c] ;  /* 0x00019700ff007b82 */ /* 0x000e220000000800 */
[----:B------:R-:W-:Y:S01]  /*0ee0*/  IMAD.U32 R6, RZ, RZ, UR15 ;  /* 0x0000000fff067e24 */ /* 0x000fe2000f8e00ff */
[----:B------:R-:W-:Y:S01]  /*0ef0*/  UISETP.NE.AND UP0, UPT, UR14, 0x2, UPT ;  /* 0x000000020e00788c */ /* 0x000fe2000bf05270 */
[----:B------:R-:W-:Y:S01]  /*0f00*/  IMAD.MOV.U32 R7, RZ, RZ, RZ ;  /* 0x000000ffff077224 */ /* 0x000fe200078e00ff */
[----:B------:R-:W-:Y:S01]  /*0f10*/  ULDC UR7, c[0x0][0x28c] ;  /* 0x0000a30000077ab9 */ /* 0x000fe20000000800 */
[----:B------:R-:W-:Y:S01]  /*0f20*/  UMOV UR5, URZ ;  /* 0x0000003f00057c82 */ /* 0x000fe20008000000 */
[----:B------:R-:W-:Y:S02]  /*0f30*/  UIADD3 UR7, UR7, 0x1f, URZ ;  /* 0x0000001f07077890 */ /* 0x000fe4000fffe03f */
[----:B------:R-:W-:Y:S01]  /*0f40*/  PLOP3.LUT P0, PT, PT, PT, UP0, 0x80, 0x0 ;  /* 0x000000000000781c */ /* 0x000fe20003f0f008 */
[----:B------:R-:W-:Y:S01]  /*0f50*/  UMOV UR4, URZ ;  /* 0x0000003f00047c82 */ /* 0x000fe20008000000 */
[----:B------:R-:W-:Y:S01]  /*0f60*/  USHF.R.S32.HI UR10, URZ, 0x1f, UR7 ;  /* 0x0000001f3f0a7899 */ /* 0x000fe20008011407 */
[----:B------:R-:W-:-:S03]  /*0f70*/  ULDC.64 UR18, c[0x0][0x650] ;  /* 0x0001940000127ab9 */ /* 0x000fc60000000a00 */
[----:B------:R-:W-:-:S04]  /*0f80*/  ULEA.HI UR10, UR10, UR7, URZ, 0x5 ;  /* 0x000000070a0a7291 */ /* 0x000fc8000f8f283f */
[----:B------:R-:W-:Y:S01]  /*0f90*/  USHF.R.S32.HI UR14, URZ, 0x5, UR10 ;  /* 0x000000053f0e7899 */ /* 0x000fe2000801140a */
[----:B0-----:R-:W-:-:S13]  /*0fa0*/  ISETP.NE.AND P2, PT, R0, 0x1, PT ;  /* 0x000000010000780c */ /* 0x001fda0003f45270 */
[----:B------:R-:W0:Y:S01]  /*0fb0*/  @P2 LDC R9, c[0x0][0x10] ;  /* 0x00000400ff092b82 */ /* 0x000e220000000800 */
[----:B------:R-:W-:-:S07]  /*0fc0*/  @P2 IMAD.MOV.U32 R5, RZ, RZ, RZ ;  /* 0x000000ffff052224 */ /* 0x000fce00078e00ff */
[----:B------:R-:W1:Y:S01]  /*0fd0*/  @!P2 LDC R11, c[0x0][0xc] ;  /* 0x00000300ff0bab82 */ /* 0x000e620000000800 */
[----:B------:R-:W-:Y:S01]  /*0fe0*/  ULDC UR8, c[0x0][0xc] ;  /* 0x0000030000087ab9 */ /* 0x000fe20000000800 */
[----:B------:R-:W-:Y:S01]  /*0ff0*/  ULDC UR9, c[0x0][0x10] ;  /* 0x0000040000097ab9 */ /* 0x000fe20000000800 */
[----:B------:R-:W-:Y:S01]  /*1000*/  ULDC UR7, c[0x0][0x14] ;  /* 0x0000050000077ab9 */ /* 0x000fe20000000800 */
[----:B------:R-:W-:-:S04]  /*1010*/  UIMAD.WIDE.U32 UR8, UR8, UR9, URZ ;  /* 0x00000009080872a5 */ /* 0x000fc8000f8e003f */
[----:B------:R-:W-:Y:S01]  /*1020*/  UIMAD.WIDE.U32 UR20, UR8, UR7, URZ ;  /* 0x00000007081472a5 */ /* 0x000fe2000f8e003f */
[----:B0-----:R-:W-:Y:S01]  /*1030*/  @P2 IMAD.WIDE.U32 R8, R9, UR15, R4 ;  /* 0x0000000f09082c25 */ /* 0x001fe2000f8e0004 */
[----:B------:R-:W-:-:S03]  /*1040*/  UIMAD UR15, UR9, UR7, URZ ;  /* 0x00000007090f72a4 */ /* 0x000fc6000f8e023f */
[----:B------:R-:W-:Y:S01]  /*1050*/  @P2 IMAD.MOV.U32 R13, RZ, RZ, R8 ;  /* 0x000000ffff0d2224 */ /* 0x000fe200078e0008 */
[----:B------:R-:W-:Y:S01]  /*1060*/  UIADD3 UR15, UR21, UR15, URZ ;  /* 0x0000000f150f7290 */ /* 0x000fe2000fffe03f */
[----:B-1----:R-:W-:-:S04]  /*1070*/  @!P2 IMAD.WIDE.U32 R6, R4, R11, R6 ;  /* 0x0000000b0406a225 */ /* 0x002fc800078e0006 */
[----:B------:R-:W-:Y:S02]  /*1080*/  @P2 IMAD.MOV.U32 R11, RZ, RZ, RZ ;  /* 0x000000ffff0b2224 */ /* 0x000fe400078e00ff */
[----:B------:R-:W-:Y:S02]  /*1090*/  @!P2 IMAD.MOV.U32 R13, RZ, RZ, R6 ;  /* 0x000000ffff0da224 */ /* 0x000fe400078e0006 */
[----:B------:R-:W-:Y:S02]  /*10a0*/  @P2 IMAD.IADD R10, R9, 0x1, R11 ;  /* 0x00000001090a2824 */ /* 0x000fe400078e020b */
[----:B------:R-:W-:Y:S01]  /*10b0*/  @!P2 IMAD.MOV.U32 R10, RZ, RZ, R7 ;  /* 0x000000ffff0aa224 */ /* 0x000fe200078e0007 */
[----:B------:R0:W-:Y:S01]  /*10c0*/  STL [R1+0x88], R13 ;  /* 0x0000880d01007387 */ /* 0x0001e20000100800 */
[----:B------:R-:W-:Y:S02]  /*10d0*/  IMAD.MOV.U32 R16, RZ, RZ, R13 ;  /* 0x000000ffff107224 */ /* 0x000fe400078e000d */
[----:B------:R-:W-:Y:S01]  /*10e0*/  IMAD.MOV.U32 R22, RZ, RZ, R10 ;  /* 0x000000ffff167224 */ /* 0x000fe200078e000a */
[----:B------:R0:W-:Y:S01]  /*10f0*/  STL [R1+0x84], R10 ;  /* 0x0000840a01007387 */ /* 0x0001e20000100800 */
[----:B------:R-:W-:Y:S05]  /*1100*/  @P0 BRA `(.L_x_12) ;  /* 0x0000000000280947 */ /* 0x000fea0003800000 */
[----:B------:R-:W-:Y:S01]  /*1110*/  IADD3 R16, P0, R16, UR20, RZ ;  /* 0x0000001410107c10 */ /* 0x000fe2000ff1e0ff */
[----:B------:R-:W-:Y:S02]  /*1120*/  UISETP.GE.U32.AND UP0, UPT, UR14, 0x16, UPT ;  /* 0x000000160e00788c */ /* 0x000fe4000bf06070 */
[----:B------:R-:W-:Y:S01]  /*1130*/  UIMAD.WIDE.U32 UR4, UR14, -0x45d1745d, URZ ;  /* 0xba2e8ba30e0478a5 */ /* 0x000fe2000f8e003f */
[----:B------:R-:W-:Y:S01]  /*1140*/  IADD3.X R22, R22, UR15, RZ, P0, !PT ;  /* 0x0000000f16167c10 */ /* 0x000fe200087fe4ff */
[----:B------:R1:W-:Y:S02]  /*1150*/  STL [R1+0x88], R16 ;  /* 0x0000881001007387 */ /* 0x0003e40000100800 */
[----:B------:R-:W-:Y:S02]  /*1160*/  USHF.R.U32.HI UR5, URZ, 0x4, UR5 ;  /* 0x000000043f057899 */ /* 0x000fe40008011605 */
[----:B------:R1:W-:Y:S01]  /*1170*/  STL [R1+0x84], R22 ;  /* 0x0000841601007387 */ /* 0x0003e20000100800 */
[----:B------:R-:W-:-:S02]  /*1180*/  UMOV UR4, URZ ;  /* 0x0000003f00047c82 */ /* 0x000fc40008000000 */
[----:B------:R-:W-:Y:S02]  /*1190*/  @UP0 ULOP3.LUT UR4, UR5, 0x1, URZ, 0xc0, !UPT ;  /* 0x0000000105040892 */ /* 0x000fe4000f8ec03f */
[----:B------:R-:W-:-:S12]  /*11a0*/  UIMAD UR5, UR5, -0x16, UR14 ;  /* 0xffffffea050578a4 */ /* 0x000fd8000f8e020e */
.L_x_12:
[----:B------:R-:W-:Y:S01]  /*11b0*/  IMAD.MOV.U32 R8, RZ, RZ, -0x1 ;  /* 0xffffffffff087424 */ /* 0x000fe200078e00ff */
[----:B------:R-:W-:Y:S01]  /*11c0*/  ISETP.GE.U32.AND P0, PT, R16, UR18, PT ;  /* 0x0000001210007c0c */ /* 0x000fe2000bf06070 */
[----:B------:R-:W-:Y:S01]  /*11d0*/  IMAD.MOV.U32 R6, RZ, RZ, -0x1 ;  /* 0xffffffffff067424 */ /* 0x000fe200078e00ff */
[----:B------:R-:W-:Y:S01]  /*11e0*/  PRMT R0, RZ, 0x7610, R0 ;  /* 0x00007610ff007816 */ /* 0x000fe20000000000 */
[----:B------:R-:W-:Y:S01]  /*11f0*/  IMAD.MOV.U32 R7, RZ, RZ, -0x1 ;  /* 0xffffffffff077424 */ /* 0x000fe200078e00ff */
[----:B------:R2:W-:Y:S01]  /*1200*/  STL [R1+0x8c], R8 ;  /* 0x00008c0801007387 */ /* 0x0005e20000100800 */
[----:B------:R-:W-:-:S03]  /*1210*/  ISETP.GE.U32.AND.EX P0, PT, R22, UR19, PT, P0 ;  /* 0x0000001316007c0c */ /* 0x000fc6000bf06100 */
[----:B------:R2:W-:Y:S04]  /*1220*/  STL [R1+0x7c], R6 ;  /* 0x00007c0601007387 */ /* 0x0005e80000100800 */
[----:B------:R2:W-:Y:S06]  /*1230*/  STL [R1+0x90], R7 ;  /* 0x0000900701007387 */ /* 0x0005ec0000100800 */
[----:B------:R-:W-:Y:S05]  /*1240*/  @P0 BRA `(.L_x_13) ;  /* 0x0000000400380947 */ /* 0x000fea0003800000 */
[----:B------:R-:W3:Y:S01]  /*1250*/  LDC.64 R18, c[0x0][0x628] ;  /* 0x00018a00ff127b82 */ /* 0x000ee20000000a00 */
[----:B--2---:R-:W-:Y:S02]  /*1260*/  IMAD.MOV.U32 R6, RZ, RZ, R16 ;  /* 0x000000ffff067224 */ /* 0x004fe400078e0010 */
[----:B------:R-:W-:-:S05]  /*1270*/  IMAD.MOV.U32 R7, RZ, RZ, R22 ;  /* 0x000000ffff077224 */ /* 0x000fca00078e0016 */
[----:B------:R-:W2:Y:S08]  /*1280*/  LDC R0, c[0x0][0x630] ;  /* 0x00018c00ff007b82 */ /* 0x000eb00000000800 */
[----:B------:R-:W4:Y:S01]  /*1290*/  LDC.64 R20, c[0x0][0x620] ;  /* 0x00018800ff147b82 */ /* 0x000f220000000a00 */
[----:B---3--:R-:W-:-:S04]  /*12a0*/  ISETP.NE.U32.AND P0, PT, R18, RZ, PT ;  /* 0x000000ff1200720c */ /* 0x008fc80003f05070 */
[----:B------:R-:W-:-:S13]  /*12b0*/  ISETP.NE.AND.EX P0, PT, R19, RZ, PT, P0 ;  /* 0x000000ff1300720c */ /* 0x000fda0003f05300 */
[----:B--2-4-:R-:W-:Y:S05]  /*12c0*/  @!P0 BRA `(.L_x_14) ;  /* 0x0000000000288947 */ /* 0x014fea0003800000 */
[----:B------:R-:W2:Y:S02]  /*12d0*/  LDC R11, c[0x0][0x634] ;  /* 0x00018d00ff0b7b82 */ /* 0x000ea40000000800 */
[----:B--2---:R-:W-:-:S05]  /*12e0*/  IADD3 R11, P0, R16, R11, RZ ;  /* 0x0000000b100b7210 */ /* 0x004fca0007f1e0ff */
[----:B0-----:R-:W-:-:S04]  /*12f0*/  IMAD.X R13, RZ, RZ, R22, P0 ;  /* 0x000000ffff0d7224 */ /* 0x001fc800000e0616 */
[----:B------:R-:W-:-:S04]  /*1300*/  IMAD.WIDE.U32 R6, R13, R18, RZ ;  /* 0x000000120d067225 */ /* 0x000fc800078e00ff */
[----:B------:R-:W-:-:S04]  /*1310*/  IMAD.WIDE.U32 R8, P0, R11, R19, R6 ;  /* 0x000000130b087225 */ /* 0x000fc80007800006 */
[----:B------:R-:W-:-:S04]  /*1320*/  IMAD.WIDE.U32 R6, R11, R18, RZ ;  /* 0x000000120b067225 */ /* 0x000fc800078e00ff */
[----:B------:R-:W-:Y:S01]  /*1330*/  IMAD.X R11, RZ, RZ, RZ, P0 ;  /* 0x000000ffff0b7224 */ /* 0x000fe200000e06ff */
[----:B------:R-:W-:Y:S01]  /*1340*/  IADD3 RZ, P0, R7, R8, RZ ;  /* 0x0000000807ff7210 */ /* 0x000fe20007f1e0ff */
[----:B------:R-:W-:-:S04]  /*1350*/  IMAD.MOV.U32 R10, RZ, RZ, R9 ;  /* 0x000000ffff0a7224 */ /* 0x000fc800078e0009 */
[----:B------:R-:W-:-:S08]  /*1360*/  IMAD.WIDE.U32.X R6, R13, R19, R10, P0 ;  /* 0x000000130d067225 */ /* 0x000fd000000e040a */
.L_x_14:
[-CC-:B------:R-:W-:Y:S01]  /*1370*/  SHF.R.U64 R24, R6, R0.reuse, R7.reuse ;  /* 0x0000000006187219 */ /* 0x180fe20000001207 */
[----:B------:R-:W2:Y:S01]  /*1380*/  LDC.64 R26, c[0x0][0x640] ;  /* 0x00019000ff1a7b82 */ /* 0x000ea20000000a00 */
[----:B------:R-:W-:Y:S01]  /*1390*/  SHF.R.U32.HI R0, RZ, R0, R7 ;  /* 0x00000000ff007219 */ /* 0x000fe20000011607 */
[----:B------:R-:W-:Y:S01]  /*13a0*/  IMAD.MOV.U32 R6, RZ, RZ, R16 ;  /* 0x000000ffff067224 */ /* 0x000fe200078e0010 */
[----:B------:R-:W-:-:S05]  /*13b0*/  IADD3 R9, P0, RZ, -R24, RZ ;  /* 0x80000018ff097210 */ /* 0x000fca0007f1e0ff */
[----:B------:R-:W3:Y:S01]  /*13c0*/  LDC R8, c[0x0][0x618] ;  /* 0x00018600ff087b82 */ /* 0x000ee20000000800 */
[----:B------:R-:W-:-:S04]  /*13d0*/  IMAD.X R7, RZ, RZ, ~R0, P0 ;  /* 0x000000ffff077224 */ /* 0x000fc800000e0e00 */
[-C--:B------:R-:W-:Y:S02]  /*13e0*/  IMAD R0, R7, R20.reuse, RZ ;  /* 0x0000001407007224 */ /* 0x080fe400078e02ff */
[----:B------:R-:W-:Y:S01]  /*13f0*/  IMAD.MOV.U32 R7, RZ, RZ, R22 ;  /* 0x000000ffff077224 */ /* 0x000fe200078e0016 */
[----:B------:R-:W4:Y:S01]  /*1400*/  LDC R11, c[0x0][0x608] ;  /* 0x00018200ff0b7b82 */ /* 0x000f220000000800 */
[----:B------:R-:W-:-:S04]  /*1410*/  IMAD.WIDE.U32 R6, R9, R20, R6 ;  /* 0x0000001409067225 */ /* 0x000fc800078e0006 */
[----:B------:R-:W-:-:S03]  /*1420*/  IMAD R9, R9, R21, R0 ;  /* 0x0000001509097224 */ /* 0x000fc600078e0200 */
[----:B------:R-:W5:Y:S01]  /*1430*/  LDC R25, c[0x0][0x658] ;  /* 0x00019600ff197b82 */ /* 0x000f620000000800 */
[----:B--2---:R-:W-:Y:S01]  /*1440*/  ISETP.NE.U32.AND P0, PT, R26, RZ, PT ;  /* 0x000000ff1a00720c */ /* 0x004fe20003f05070 */
[----:B------:R-:W-:Y:S02]  /*1450*/  IMAD.MOV.U32 R0, RZ, RZ, -0x1 ;  /* 0xffffffffff007424 */ /* 0x000fe400078e00ff */
[----:B------:R-:W-:Y:S01]  /*1460*/  IMAD.IADD R7, R7, 0x1, R9 ;  /* 0x0000000107077824 */ /* 0x000fe200078e0209 */
[----:B------:R-:W-:Y:S01]  /*1470*/  ISETP.NE.AND.EX P0, PT, R27, RZ, PT, P0 ;  /* 0x000000ff1b00720c */ /* 0x000fe20003f05300 */
[----:B------:R-:W-:Y:S02]  /*1480*/  IMAD.MOV.U32 R20, RZ, RZ, 0x1 ;  /* 0x00000001ff147424 */ /* 0x000fe400078e00ff */
[----:B------:R-:W2:Y:S01]  /*1490*/  LDC R23, c[0x0][0x600] ;  /* 0x00018000ff177b82 */ /* 0x000ea20000000800 */
[-CC-:B---3--:R-:W-:Y:S02]  /*14a0*/  SHF.R.U64 R21, R6, R8.reuse, R7.reuse ;  /* 0x0000000806157219 */ /* 0x188fe40000001207 */
[----:B------:R-:W-:-:S05]  /*14b0*/  SHF.R.U32.HI R6, RZ, R8, R7 ;  /* 0x00000008ff067219 */ /* 0x000fca0000011607 */
[----:B-1----:R-:W1:Y:S01]  /*14c0*/  LDC R16, c[0x0][0x648] ;  /* 0x00019200ff107b82 */ /* 0x002e620000000800 */
[-CC-:B----4-:R-:W-:Y:S02]  /*14d0*/  SHF.R.U64 R28, R21, R11.reuse, R6.reuse ;  /* 0x0000000b151c7219 */ /* 0x190fe40000001206 */
[----:B------:R-:W-:-:S05]  /*14e0*/  SHF.R.U32.HI R6, RZ, R11, R6 ;  /* 0x0000000bff067219 */ /* 0x000fca0000011606 */
[----:B------:R-:W3:Y:S01]  /*14f0*/  LDC R18, c[0x0][0x638] ;  /* 0x00018e00ff127b82 */ /* 0x000ee20000000800 */
[-CC-:B-----5:R-:W-:Y:S02]  /*1500*/  SHF.R.U64 R30, R28, R25.reuse, R6.reuse ;  /* 0x000000191c1e7219 */ /* 0x1a0fe40000001206 */
[-C--:B------:R-:W-:Y:S02]  /*1510*/  SHF.L.U32 R0, R0, R25.reuse, RZ ;  /* 0x0000001900007219 */ /* 0x080fe400000006ff */
[----:B------:R-:W-:Y:S01]  /*1520*/  SHF.R.U32.HI R7, RZ, R25, R6 ;  /* 0x00000019ff077219 */ /* 0x000fe20000011606 */
[----:B------:R-:W-:Y:S01]  /*1530*/  IMAD.MOV.U32 R6, RZ, RZ, R30 ;  /* 0x000000ffff067224 */ /* 0x000fe200078e001e */
[----:B0-----:R-:W-:Y:S01]  /*1540*/  LOP3.LUT R13, RZ, R0, RZ, 0x33, !PT ;  /* 0x00000000ff0d7212 */ /* 0x001fe200078e33ff */
[----:B------:R-:W0:Y:S01]  /*1550*/  LDC R22, c[0x0][0x610] ;  /* 0x00018400ff167b82 */ /* 0x000e220000000800 */
[----:B------:R-:W-:Y:S05]  /*1560*/  @!P0 BRA `(.L_x_15) ;  /* 0x0000000000288947 */ /* 0x000fea0003800000 */
[----:B------:R-:W4:Y:S02]  /*1570*/  LDC R11, c[0x0][0x64c] ;  /* 0x00019300ff0b7b82 */ /* 0x000f240000000800 */
[----:B----4-:R-:W-:-:S05]  /*1580*/  IADD3 R11, P0, R30, R11, RZ ;  /* 0x0000000b1e0b7210 */ /* 0x010fca0007f1e0ff */
[----:B------:R-:W-:-:S04]  /*1590*/  IMAD.X R19, RZ, RZ, R7, P0 ;  /* 0x000000ffff137224 */ /* 0x000fc800000e0607 */
[----:B------:R-:W-:-:S04]  /*15a0*/  IMAD.WIDE.U32 R6, R19, R26, RZ ;  /* 0x0000001a13067225 */ /* 0x000fc800078e00ff */
[----:B------:R-:W-:-:S04]  /*15b0*/  IMAD.WIDE.U32 R8, P0, R11, R27, R6 ;  /* 0x0000001b0b087225 */ /* 0x000fc80007800006 */
[----:B------:R-:W-:-:S04]  /*15c0*/  IMAD.WIDE.U32 R6, R11, R26, RZ ;  /* 0x0000001a0b067225 */ /* 0x000fc800078e00ff */
[----:B------:R-:W-:Y:S01]  /*15d0*/  IMAD.X R11, RZ, RZ, RZ, P0 ;  /* 0x000000ffff0b7224 */ /* 0x000fe200000e06ff */
[----:B------:R-:W-:Y:S01]  /*15e0*/  IADD3 RZ, P0, R7, R8, RZ ;  /* 0x0000000807ff7210 */ /* 0x000fe20007f1e0ff */
[----:B------:R-:W-:-:S04]  /*15f0*/  IMAD.MOV.U32 R10, RZ, RZ, R9 ;  /* 0x000000ffff0a7224 */ /* 0x000fc800078e0009 */
[----:B------:R-:W-:-:S08]  /*1600*/  IMAD.WIDE.U32.X R6, R19, R27, R10, P0 ;  /* 0x0000001b13067225 */ /* 0x000fd000000e040a */
.L_x_15:
[----:B-1----:R-:W-:Y:S01]  /*1610*/  SHF.R.U64 R5, R6, R16, R7 ;  /* 0x0000001006057219 */ /* 0x002fe20000001207 */
[----:B--2---:R-:W-:Y:S01]  /*1620*/  VIADD R6, R23, 0xffffffff ;  /* 0xffffffff17067836 */ /* 0x004fe20000000000 */
[----:B------:R-:W-:Y:S01]  /*1630*/  SHF.L.U32 R0, R20, R25, RZ ;  /* 0x0000001914007219 */ /* 0x000fe200000006ff */
[----:B------:R-:W-:Y:S01]  /*1640*/  @P2 IMAD R15, R17, R14, R4 ;  /* 0x0000000e110f2224 */ /* 0x000fe200078e0204 */
[----:B------:R-:W-:Y:S01]  /*1650*/  LOP3.LUT R13, R28, R13, RZ, 0xc0, !PT ;  /* 0x0000000d1c0d7212 */ /* 0x000fe200078ec0ff */
[----:B------:R-:W-:-:S04]  /*1660*/  IMAD.MOV R7, RZ, RZ, -R5 ;  /* 0x000000ffff077224 */ /* 0x000fc800078e0a05 */
[----:B------:R-:W-:Y:S01]  /*1670*/  IMAD R4, R0, R5, R13 ;  /* 0x0000000500047224 */ /* 0x000fe200078e020d */
[----:B------:R-:W-:Y:S01]  /*1680*/  LOP3.LUT R5, R21, R6, RZ, 0xc0, !PT ;  /* 0x0000000615057212 */ /* 0x000fe200078ec0ff */
[----:B---3--:R-:W-:Y:S02]  /*1690*/  IMAD R0, R7, R18, R30 ;  /* 0x0000001207007224 */ /* 0x008fe400078e021e */
[----:B------:R-:W-:Y:S02]  /*16a0*/  IMAD.MOV.U32 R6, RZ, RZ, 0x1 ;  /* 0x00000001ff067424 */ /* 0x000fe400078e00ff */
[----:B0-----:R-:W-:Y:S02]  /*16b0*/  IMAD R4, R4, R22, R15 ;  /* 0x0000001604047224 */ /* 0x001fe400078e020f */
[----:B------:R-:W-:Y:S01]  /*16c0*/  IMAD R5, R0, R23, R5 ;  /* 0x0000001700057224 */ /* 0x000fe200078e0205 */
[----:B------:R-:W-:-:S04]  /*16d0*/  PRMT R0, R6, 0x7610, R0 ;  /* 0x0000761006007816 */ /* 0x000fc80000000000 */
[----:B------:R-:W-:Y:S02]  /*16e0*/  SEL R6, R5, R4, !P2 ;  /* 0x0000000405067207 */ /* 0x000fe40005000000 */
[----:B------:R-:W-:-:S03]  /*16f0*/  SEL R4, R4, R5, !P2 ;  /* 0x0000000504047207 */ /* 0x000fc60005000000 */
[----:B------:R3:W-:Y:S04]  /*1700*/  STL [R1+0x90], R6 ;  /* 0x0000900601007387 */ /* 0x0007e80000100800 */
[----:B------:R3:W-:Y:S04]  /*1710*/  STL [R1+0x7c], R24 ;  /* 0x00007c1801007387 */ /* 0x0007e80000100800 */
[----:B------:R3:W-:Y:S02]  /*1720*/  STL [R1+0x8c], R4 ;  /* 0x00008c0401007387 */ /* 0x0007e40000100800 */
.L_x_13:
[----:B------:R-:W-:Y:S05]  /*1730*/  @!P1 BRA `(.L_x_16) ;  /* 0x00000000000c9947 */ /* 0x000fea0003800000 */
[----:B------:R-:W-:Y:S01]  /*1740*/  UCGABAR_WAIT ;  /* 0x0000000000007dc7 */ /* 0x000fe20008000000 */
[----:B------:R-:W-:Y:S01]  /*1750*/  CCTL.IVALL ;  /* 0x00000000ff00798f */ /* 0x000fe20002000000 */
[----:B------:R-:W-:Y:S05]  /*1760*/  BRA `(.L_x_17) ;  /* 0x0000000000047947 */ /* 0x000fea0003800000 */
.L_x_16:
[----:B------:R-:W-:Y:S06]  /*1770*/  BAR.SYNC.DEFER_BLOCKING 0x0 ;  /* 0x0000000000007b1d */ /* 0x000fec0000010000 */
.L_x_17:
[----:B------:R-:W-:Y:S05]  /*1780*/  @!P3 BRA `(.L_x_18) ;  /* 0x000000d800d8b947 */ /* 0x000fea0003800000 */
[----:B------:R-:W-:-:S06]  /*1790*/  UISETP.GT.U32.AND UP0, UPT, UR12, 0x1, UPT ;  /* 0x000000010c00788c */ /* 0x000fcc000bf04070 */
[----:B------:R-:W-:-:S13]  /*17a0*/  PLOP3.LUT P0, PT, PT, PT, UP0, 0x80, 0x0 ;  /* 0x000000000000781c */ /* 0x000fda0003f0f008 */
[----:B------:R-:W-:Y:S05]  /*17b0*/  @P0 EXIT ;  /* 0x000000000000094d */ /* 0x000fea0003800000 */
.L_x_19:
[----:B------:R-:W-:-:S08]  /*17c0*/  NOP ;  /* 0x0000000000007918 */ /* 0x000fd00000000000 */
[----:B------:R-:W4:Y:S02]  /*17d0*/  USETMAXREG.TRY_ALLOC.CTAPOOL UP0, 0xe8 ;  /* 0x000000e8000079c8 */ /* 0x000f240008000600 */
[----:B----4-:R-:W-:-:S13]  /*17e0*/  PLOP3.LUT P0, PT, PT, PT, UP0, 0x80, 0x0 ;  /* 0x000000000000781c */ /* 0x010fda0003f0f008 */
[----:B------:R-:W-:Y:S05]  /*17f0*/  @!P0 BRA `(.L_x_19) ;  /* 0xfffffffc00f08947 */ /* 0x000fea000383ffff */
[----:B------:R-:W-:-:S13]  /*1800*/  LOP3.LUT P0, RZ, R0, 0xff, RZ, 0xc0, !PT ;  /* 0x000000ff00ff7812 */ /* 0x000fda000780c0ff */
[----:B------:R-:W-:Y:S05]  /*1810*/  @!P0 EXIT ;  /* 0x000000000000894d */ /* 0x000fea0003800000 */
[----:B------:R-:W4:Y:S01]  /*1820*/  S2UR UR6, SR_CgaCtaId ;  /* 0x00000000000679c3 */ /* 0x000f220000008800 */
[CC--:B------:R-:W-:Y:S01]  /*1830*/  LEA.HI R0, R12.reuse, R3.reuse, RZ, 0x2 ;  /* 0x000000030c007211 */ /* 0x0c0fe200078f10ff */
[----:B------:R-:W-:Y:S01]  /*1840*/  UIADD3 UR7, UR17, -0x1, URZ ;  /* 0xffffffff11077890 */ /* 0x000fe2000fffe03f */
[----:B------:R-:W-:Y:S01]  /*1850*/  LEA.HI R3, R12, R3, RZ, 0x5 ;  /* 0x000000030c037211 */ /* 0x000fe200078f28ff */
[----:B------:R-:W-:Y:S01]  /*1860*/  UMOV UR12, 0x400 ;  /* 0x00000400000c7882 */ /* 0x000fe20000000000 */
[--C-:B------:R-:W-:Y:S01]  /*1870*/  SHF.R.S32.HI R2, RZ, 0x2, R0.reuse ;  /* 0x00000002ff027819 */ /* 0x100fe20000011400 */
[----:B------:R-:W-:Y:S01]  /*1880*/  UISETP.LT.AND UP0, UPT, UR14, 0x1, UPT ;  /* 0x000000010e00788c */ /* 0x000fe2000bf01270 */
[----:B------:R-:W-:Y:S01]  /*1890*/  SHF.R.S32.HI R5, RZ, 0x1f, R0 ;  /* 0x0000001fff057819 */ /* 0x000fe20000011400 */
[----:B------:R-:W-:Y:S02]  /*18a0*/  ULOP3.LUT UR27, UR13, 0x1, URZ, 0xfc, !UPT ;  /* 0x000000010d1b7892 */ /* 0x000fe4000f8efc3f */
[----:B------:R-:W-:Y:S01]  /*18b0*/  USEL UR16, UR14, 0x1, UP0 ;  /* 0x000000010e107887 */ /* 0x000fe20008000000 */
[----:B------:R-:W-:Y:S01]  /*18c0*/  LEA.HI R5, R5, R2, RZ, 0x3 ;  /* 0x0000000205057211 */ /* 0x000fe200078f18ff */
[----:B------:R-:W-:-:S02]  /*18d0*/  UISETP.NE.AND UP0, UPT, UR7, URZ, UPT ;  /* 0x0000003f0700728c */ /* 0x000fc4000bf05270 */
[----:B------:R-:W-:Y:S01]  /*18e0*/  USHF.L.U32 UR28, UR14, 0x1, URZ ;  /* 0x000000010e1c7899 */ /* 0x000fe2000800063f */
[----:B------:R-:W-:Y:S01]  /*18f0*/  LOP3.LUT R5, R5, 0xfffffff8, RZ, 0xc0, !PT ;  /* 0xfffffff805057812 */ /* 0x000fe200078ec0ff */
[----:B------:R-:W-:Y:S02]  /*1900*/  UIADD3 UR16, -UR16, UR14, URZ ;  /* 0x0000000e10107290 */ /* 0x000fe4000fffe13f */
[----:B------:R-:W-:Y:S02]  /*1910*/  USEL UR30, URZ, 0x1, UP0 ;  /* 0x000000013f1e7887 */ /* 0x000fe40008000000 */
[----:B------:R-:W-:Y:S01]  /*1920*/  IMAD.IADD R2, R2, 0x1, -R5 ;  /* 0x0000000102027824 */ /* 0x000fe200078e0a05 */
[----:B------:R-:W-:Y:S01]  /*1930*/  SHF.R.S32.HI R5, RZ, 0x5, R3 ;  /* 0x00000005ff057819 */ /* 0x000fe20000011403 */
[----:B----4-:R-:W-:-:S03]  /*1940*/  ULEA UR12, UR6, UR12, 0x18 ;  /* 0x0000000c060c7291 */ /* 0x010fc6000f8ec03f */
[--C-:B------:R-:W-:Y:S01]  /*1950*/  SHF.R.S32.HI R3, RZ, 0x1f, R2.reuse ;  /* 0x0000001fff037819 */ /* 0x100fe20000011402 */
[----:B------:R-:W-:Y:S01]  /*1960*/  USHF.L.U32 UR6, UR7, 0x3, URZ ;  /* 0x0000000307067899 */ /* 0x000fe2000800063f */
[C-C-:B------:R-:W-:Y:S01]  /*1970*/  IMAD R0, R5.reuse, -0x10, -R2.reuse ;  /* 0xfffffff005007824 */ /* 0x140fe200078e0a02 */
[----:B------:R-:W-:Y:S02]  /*1980*/  UIADD3 UR29, UR12, 0x170, URZ ;  /* 0x000001700c1d7890 */ /* 0x000fe4000fffe03f */
[----:B------:R-:W-:Y:S01]  /*1990*/  ULOP3.LUT UR6, UR6, 0x8, URZ, 0xc0, !UPT ;  /* 0x0000000806067892 */ /* 0x000fe2000f8ec03f */
[----:B------:R-:W-:Y:S01]  /*19a0*/  IMAD.WIDE R2, R5, 0x10, R2 ;  /* 0x0000001005027825 */ /* 0x000fe200078e0202 */
[----:B------:R-:W-:Y:S02]  /*19b0*/  ULEA UR17, UR17, UR29, 0x3 ;  /* 0x0000001d11117291 */ /* 0x000fe4000f8e183f */
[----:B------:R-:W-:Y:S02]  /*19c0*/  ULOP3.LUT UR31, UR6, 0x8, URZ, 0x3c, !UPT ;  /* 0x00000008061f7892 */ /* 0x000fe4000f8e3c3f */
[----:B------:R-:W-:-:S03]  /*19d0*/  ULOP3.LUT UR18, UR6, 0x18, URZ, 0x3c, !UPT ;  /* 0x0000001806127892 */ /* 0x000fc6000f8e3c3f */
[----:B------:R-:W-:Y:S02]  /*19e0*/  ULDC UR6, c[0x0][0x284] ;  /* 0x0000a10000067ab9 */ /* 0x000fe40000000800 */
[----:B------:R-:W-:-:S05]  /*19f0*/  VIADD R0, R0, UR6 ;  /* 0x0000000600007c36 */ /* 0x000fca0008000000 */
[----:B------:R4:W-:Y:S04]  /*1a00*/  STL [R1+0x94], R0 ;  /* 0x0000940001007387 */ /* 0x0009e80000100800 */
[----:B------:R4:W-:Y:S02]  /*1a10*/  STL.64 [R1+0x98], R2 ;  /* 0x0000980201007387 */ /* 0x0009e40000100a00 */
.L_x_302:
[----:B----4-:R-:W-:Y:S01]  /*1a20*/  IMAD.U32 R0, RZ, RZ, UR30 ;  /* 0x0000001eff007e24 */ /* 0x010fe2000f8e00ff */
[----:B0-2---:R-:W4:Y:S01]  /*1a30*/  LDC R2, c[0x0][0x28c] ;  /* 0x0000a300ff027b82 */ /* 0x005f220000000800 */
[----:B------:R-:W-:Y:S01]  /*1a40*/  UMOV UR6, URZ ;  /* 0x0000003f00067c82 */ /* 0x000fe20008000000 */
[----:B------:R-:W-:Y:S02]  /*1a50*/  UMOV UR19, UR5 ;  /* 0x0000000500137c82 */ /* 0x000fe40008000000 */
[----:B------:R-:W-:-:S04]  /*1a60*/  SHF.L.U32 R0, R0, 0x1f, RZ ;  /* 0x0000001f00007819 */ /* 0x000fc800000006ff */
[----:B------:R-:W5:Y:S01]  /*1a70*/  SYNCS.PHASECHK.TRANS64.TRYWAIT P0, [UR17+-0x8], R0 ;  /* 0xfffff800ff0075a7 */ /* 0x000f620008000151 */
[----:B----4-:R-:W-:Y:S01]  /*1a80*/  ISETP.GE.AND P1, PT, R2, 0x1, PT ;  /* 0x000000010200780c */ /* 0x010fe20003f26270 */
[----:B-----5:R-:W-:-:S12]  /*1a90*/  @!P0 BRA `(.L_x_20) ;  /* 0x000000f000dc8947 */ /* 0x020fd80003800000 */
.L_x_342:
[----:B------:R0:W-:Y:S01]  /*1aa0*/  STL [R1+0x74], RZ ;  /* 0x000074ff01007387 */ /* 0x0001e20000100800 */
[----:B------:R-:W-:Y:S01]  /*1ab0*/  UMOV UR7, URZ ;  /* 0x0000003f00077c82 */ /* 0x000fe20008000000 */
[----:B------:R-:W-:Y:S01]  /*1ac0*/  UMOV UR8, URZ ;  /* 0x0000003f00087c82 */ /* 0x000fe20008000000 */
[----:B----4-:R-:W-:Y:S01]  /*1ad0*/  IMAD.MOV.U32 R0, RZ, RZ, RZ ;  /* 0x000000ffff007224 */ /* 0x010fe200078e00ff */
[----:B------:R4:W-:Y:S01]  /*1ae0*/  STL [R1+0x70], RZ ;  /* 0x000070ff01007387 */ /* 0x0009e20000100800 */
[----:B------:R-:W-:Y:S02]  /*1af0*/  CS2R R2, SRZ ;  /* 0x0000000000027805 */ /* 0x000fe4000001ff00 */
[----:B---3--:R-:W-:Y:S02]  /*1b00*/  CS2R R4, SRZ ;  /* 0x0000000000047805 */ /* 0x008fe4000001ff00 */
[----:B--2---:R-:W-:Y:S01]  /*1b10*/  CS2R R6, SRZ ;  /* 0x0000000000067805 */ /* 0x004fe2000001ff00 */
[----:B------:R4:W-:Y:S01]  /*1b20*/  STL [R1+0x6c], RZ ;  /* 0x00006cff01007387 */ /* 0x0009e20000100800 */
[----:B------:R-:W-:-:S02]  /*1b30*/  CS2R R8, SRZ ;  /* 0x0000000000087805 */ /* 0x000fc4000001ff00 */
[----:B0-----:R-:W-:Y:S02]  /*1b40*/  CS2R R10, SRZ ;  /* 0x00000000000a7805 */ /* 0x001fe4000001ff00 */
[----:B------:R-:W-:Y:S01]  /*1b50*/  CS2R R12, SRZ ;  /* 0x00000000000c7805 */ /* 0x000fe2000001ff00 */
[----:B------:R4:W-:Y:S01]  /*1b60*/  STL [R1+0x68], RZ ;  /* 0x000068ff01007387 */ /* 0x0009e20000100800 */
[----:B------:R-:W-:Y:S02]  /*1b70*/  CS2R R14, SRZ ;  /* 0x00000000000e7805 */ /* 0x000fe4000001ff00 */
[----:B-1----:R-:W-:Y:S02]  /*1b80*/  CS2R R16, SRZ ;  /* 0x0000000000107805 */ /* 0x002fe4000001ff00 */
[----:B------:R-:W-:Y:S01]  /*1b90*/  CS2R R18, SRZ ;  /* 0x0000000000127805 */ /* 0x000fe2000001ff00 */
[----:B------:R4:W-:Y:S01]  /*1ba0*/  STL [R1+0x64], RZ ;  /* 0x000064ff01007387 */ /* 0x0009e20000100800 */
[----:B------:R-:W-:-:S02]  /*1bb0*/  CS2R R20, SRZ ;  /* 0x0000000000147805 */ /* 0x000fc4000001ff00 */
[----:B------:R-:W-:Y:S02]  /*1bc0*/  CS2R R22, SRZ ;  /* 0x0000000000167805 */ /* 0x000fe4000001ff00 */
[----:B------:R-:W-:Y:S01]  /*1bd0*/  CS2R R152, SRZ ;  /* 0x0000000000987805 */ /* 0x000fe2000001ff00 */
[----:B------:R4:W-:Y:S01]  /*1be0*/  STL [R1+0x60], RZ ;  /* 0x000060ff01007387 */ /* 0x0009e20000100800 */
[----:B------:R-:W-:Y:S02]  /*1bf0*/  CS2R R154, SRZ ;  /* 0x00000000009a7805 */ /* 0x000fe4000001ff00 */
[----:B------:R-:W-:Y:S02]  /*1c00*/  CS2R R156, SRZ ;  /* 0x00000000009c7805 */ /* 0x000fe4000001ff00 */
        /* <DEDUP_REMOVED lines=46> */
[----:B------:R-:W-:Y:S01]  /*1ef0*/  IMAD.MOV.U32 R226, RZ, RZ, RZ ;  /* 0x000000ffffe27224 */ /* 0x000fe200078e00ff */
[----:B------:R-:W-:Y:S01]  /*1f00*/  CS2R R24, SRZ ;  /* 0x0000000000187805 */ /* 0x000fe2000001ff00 */
[----:B------:R-:W-:Y:S01]  /*1f10*/  IMAD.U32 R227, RZ, RZ, UR4 ;  /* 0x00000004ffe37e24 */ /* 0x000fe2000f8e00ff */
[----:B------:R4:W-:Y:S01]  /*1f20*/  STL [R1+0x2c], RZ ;  /* 0x00002cff01007387 */ /* 0x0009e20000100800 */
[----:B------:R-:W-:Y:S02]  /*1f30*/  CS2R R26, SRZ ;  /* 0x00000000001a7805 */ /* 0x000fe4000001ff00 */
[----:B------:R-:W-:-:S02]  /*1f40*/  CS2R R28, SRZ ;  /* 0x00000000001c7805 */ /* 0x000fc4000001ff00 */
[----:B------:R-:W-:Y:S01]  /*1f50*/  CS2R R30, SRZ ;  /* 0x00000000001e7805 */ /* 0x000fe2000001ff00 */
[----:B------:R4:W-:Y:S01]  /*1f60*/  STL [R1+0x28], RZ ;  /* 0x000028ff01007387 */ /* 0x0009e20000100800 */
[----:B------:R-:W-:Y:S02]  /*1f70*/  CS2R R32, SRZ ;  /* 0x0000000000207805 */ /* 0x000fe4000001ff00 */
[----:B------:R-:W-:Y:S02]  /*1f80*/  CS2R R34, SRZ ;  /* 0x0000000000227805 */ /* 0x000fe4000001ff00 */
[----:B------:R-:W-:Y:S01]  /*1f90*/  CS2R R36, SRZ ;  /* 0x0000000000247805 */ /* 0x000fe2000001ff00 */
        /* <DEDUP_REMOVED lines=36> */
[----:B------:R4:W-:Y:S01]  /*21e0*/  STL [R1], RZ ;  /* 0x000000ff01007387 */ /* 0x0009e20000100800 */
[----:B------:R-:W-:Y:S02]  /*21f0*/  CS2R R92, SRZ ;  /* 0x00000000005c7805 */ /* 0x000fe4000001ff00 */
[----:B------:R-:W-:Y:S02]  /*2200*/  CS2R R94, SRZ ;  /* 0x00000000005e7805 */ /* 0x000fe4000001ff00 */
[----:B------:R-:W-:Y:S02]  /*2210*/  CS2R R96, SRZ ;  /* 0x0000000000607805 */ /* 0x000fe4000001ff00 */
[----:B------:R-:W-:Y:S02]  /*2220*/  CS2R R98, SRZ ;  /* 0x0000000000627805 */ /* 0x000fe4000001ff00 */
[----:B------:R-:W-:-:S02]  /*2230*/  CS2R R100, SRZ ;  /* 0x0000000000647805 */ /* 0x000fc4000001ff00 */
[----:B------:R-:W-:Y:S02]  /*2240*/  CS2R R102, SRZ ;  /* 0x0000000000667805 */ /* 0x000fe4000001ff00 */
        /* <DEDUP_REMOVED lines=23> */
[----:B------:R-:W-:Y:S01]  /*23c0*/  CS2R R150, SRZ ;  /* 0x0000000000967805 */ /* 0x000fe2000001ff00 */
[----:B----4-:R-:W-:Y:S06]  /*23d0*/  @!P1 BRA `(.L_x_21) ;  /* 0x0000001000609947 */ /* 0x010fec0003800000 */
[----:B------:R-:W-:-:S06]  /*23e0*/  UISETP.NE.AND UP0, UPT, UR27, 0x3, UPT ;  /* 0x000000031b00788c */ /* 0x000fcc000bf05270 */
[----:B------:R-:W-:-:S13]  /*23f0*/  PLOP3.LUT P1, PT, PT, PT, UP0, 0x80, 0x0 ;  /* 0x000000000000781c */ /* 0x000fda0003f2f008 */
[----:B------:R-:W-:Y:S05]  /*2400*/  @!P1 BRA `(.L_x_22) ;  /* 0x0000000000049947 */ /* 0x000fea0003800000 */
[----:B------:R-:W-:Y:S01]  /*2410*/  BPT.TRAP 0x1 ;  /* 0x000000040000795c */ /* 0x000fe20000300000 */
.L_x_22:
[----:B------:R-:W-:Y:S01]  /*2420*/  ULEA UR6, UR5, UR12, 0x3 ;  /* 0x0000000c05067291 */ /* 0x000fe2000f8e183f */
[----:B------:R-:W-:-:S05]  /*2430*/  IMAD.U32 R0, RZ, RZ, UR4 ;  /* 0x00000004ff007e24 */ /* 0x000fca000f8e00ff */
[----:B------:R-:W-:-:S04]  /*2440*/  SHF.L.U32 R0, R0, 0x1f, RZ ;  /* 0x0000001f00007819 */ /* 0x000fc800000006ff */
[----:B------:R0:W1:Y:S01]  /*2450*/  SYNCS.PHASECHK.TRANS64.TRYWAIT P0, [UR6], R0 ;  /* 0x00000000ff0075a7 */ /* 0x0000620008000146 */
[----:B------:R-:W-:Y:S05]  /*2460*/  @!P1 BRA `(.L_x_23) ;  /* 0x0000000000049947 */ /* 0x000fea0003800000 */
[----:B------:R-:W-:Y:S01]  /*2470*/  BPT.TRAP 0x1 ;  /* 0x000000040000795c */ /* 0x000fe20000300000 */
.L_x_23:
[----:B-1----:R-:W-:Y:S05]  /*2480*/  @P0 BRA `(.L_x_24) ;  /* 0x0000000000080947 */ /* 0x002fea0003800000 */
[----:B------:R-:W1:Y:S02]  /*2490*/  SYNCS.PHASECHK.TRANS64.TRYWAIT P0, [UR6], R0 ;  /* 0x00000000ff0075a7 */ /* 0x000e640008000146 */
[----:B-1----:R-:W-:Y:S05]  /*24a0*/  @!P0 BRA `(.L_x_25) ;  /* 0x000000e800708947 */ /* 0x002fea0003800000 */
.L_x_24:
[----:B------:R2:W-:Y:S01]  /*24b0*/  STL [R1+0x74], RZ ;  /* 0x000074ff01007387 */ /* 0x0005e20000100800 */
[----:B------:R-:W-:Y:S01]  /*24c0*/  UIADD3 UR7, UR12, 0xb280, URZ ;  /* 0x0000b2800c077890 */ /* 0x000fe2000fffe03f */
[----:B------:R-:W-:Y:S01]  /*24d0*/  WARPGROUP.ARRIVE ;  /* 0x00000000000079c5 */ /* 0x000fe20000000000 */
[----:B------:R-:W-:Y:S01]  /*24e0*/  UIADD3 UR6, UR12, 0x280, URZ ;  /* 0x000002800c067890 */ /* 0x000fe2000fffe03f */
[----:B------:R2:W-:Y:S01]  /*24f0*/  STL [R1+0x70], RZ ;  /* 0x000070ff01007387 */ /* 0x0005e20000100800 */
[----:B------:R-:W-:Y:S01]  /*2500*/  USHF.R.U32.HI UR7, URZ, 0x4, UR7 ;  /* 0x000000043f077899 */ /* 0x000fe20008011607 */
[----:B01----:R-:W-:Y:S01]  /*2510*/  IMAD.MOV.U32 R0, RZ, RZ, RZ ;  /* 0x000000ffff007224 */ /* 0x003fe200078e00ff */
[----:B------:R-:W-:Y:S01]  /*2520*/  USHF.R.U32.HI UR6, URZ, 0x4, UR6 ;  /* 0x000000043f067899 */ /* 0x000fe20008011606 */
[----:B------:R2:W-:Y:S01]  /*2530*/  STL [R1+0x6c], RZ ;  /* 0x00006cff01007387 */ /* 0x0005e20000100800 */
[----:B------:R-:W-:Y:S01]  /*2540*/  ULOP3.LUT UR7, UR7, 0x3fff, URZ, 0xc0, !UPT ;  /* 0x00003fff07077892 */ /* 0x000fe2000f8ec03f */
[----:B------:R-:W-:Y:S01]  /*2550*/  CS2R R2, SRZ ;  /* 0x0000000000027805 */ /* 0x000fe2000001ff00 */
[----:B------:R-:W-:Y:S01]  /*2560*/  ULOP3.LUT UR6, UR6, 0x3fff, URZ, 0xc0, !UPT ;  /* 0x00003fff06067892 */ /* 0x000fe2000f8ec03f */
[----:B------:R2:W-:Y:S01]  /*2570*/  STL [R1+0x68], RZ ;  /* 0x000068ff01007387 */ /* 0x0005e20000100800 */
[----:B------:R-:W-:Y:S01]  /*2580*/  ULOP3.LUT UR7, UR7, 0x10000, URZ, 0xfc, !UPT ;  /* 0x0001000007077892 */ /* 0x000fe2000f8efc3f */
[----:B------:R-:W-:Y:S01]  /*2590*/  CS2R R4, SRZ ;  /* 0x0000000000047805 */ /* 0x000fe2000001ff00 */
[----:B------:R-:W-:Y:S01]  /*25a0*/  ULOP3.LUT UR6, UR6, 0x10000, URZ, 0xfc, !UPT ;  /* 0x0001000006067892 */ /* 0x000fe2000f8efc3f */
[----:B------:R2:W-:Y:S01]  /*25b0*/  STL [R1+0x64], RZ ;  /* 0x000064ff01007387 */ /* 0x0005e20000100800 */
[----:B------:R-:W-:Y:S01]  /*25c0*/  ULEA UR10, UR5, UR7, 0x9 ;  /* 0x00000007050a7291 */ /* 0x000fe2000f8e483f */
[----:B------:R-:W-:Y:S01]  /*25d0*/  CS2R R6, SRZ ;  /* 0x0000000000067805 */ /* 0x000fe2000001ff00 */
[----:B------:R-:W-:Y:S01]  /*25e0*/  ULEA UR8, UR5, UR6, 0x7 ;  /* 0x0000000605087291 */ /* 0x000fe2000f8e383f */
[----:B------:R2:W-:Y:S01]  /*25f0*/  STL [R1+0x60], RZ ;  /* 0x000060ff01007387 */ /* 0x0005e20000100800 */
[----:B------:R-:W-:Y:S01]  /*2600*/  ULDC UR7, c[0x0][0x50c] ;  /* 0x0001430000077ab9 */ /* 0x000fe20000000800 */
[----:B------:R-:W-:Y:S01]  /*2610*/  UMOV UR9, 0xc0000010 ;  /* 0xc000001000097882 */ /* 0x000fe20000000000 */
[----:B------:R-:W-:Y:S01]  /*2620*/  UISETP.NE.AND UP0, UPT, UR7, 0x1, UPT ;  /* 0x000000010700788c */ /* 0x000fe2000bf05270 */
[----:B------:R2:W-:Y:S01]  /*2630*/  STL [R1+0x5c], RZ ;  /* 0x00005cff01007387 */ /* 0x0005e20000100800 */
[----:B------:R-:W-:Y:S01]  /*2640*/  UMOV UR11, 0xc0000010 ;  /* 0xc0000010000b7882 */ /* 0x000fe20000000000 */
[----:B------:R-:W-:Y:S01]  /*2650*/  UMOV UR6, 0x1 ;  /* 0x0000000100067882 */ /* 0x000fe20000000000 */
[----:B------:R-:W-:Y:S01]  /*2660*/  USEL UR7, URZ, 0x1, UP0 ;  /* 0x000000013f077887 */ /* 0x000fe20008000000 */
[----:B------:R2:W-:Y:S01]  /*2670*/  STL [R1+0x58], RZ ;  /* 0x000058ff01007387 */ /* 0x0005e20000100800 */
[----:B------:R-:W-:Y:S01]  /*2680*/  QGMMA.64x256x32.F32.E4M3.E4M3 R24, gdesc[UR8], RZ, !UPT, gsb0 ;  /* 0x03e00000081879f3 */ /* 0x000fe2000c0008ff */
[----:B------:R-:W-:-:S02]  /*2690*/  CS2R R8, SRZ ;  /* 0x0000000000087805 */ /* 0x000fc4000001ff00 */
[----:B------:R-:W-:Y:S01]  /*26a0*/  CS2R R10, SRZ ;  /* 0x00000000000a7805 */ /* 0x000fe2000001ff00 */
[----:B------:R2:W-:Y:S01]  /*26b0*/  STL [R1+0x54], RZ ;  /* 0x000054ff01007387 */ /* 0x0005e20000100800 */
[----:B------:R-:W-:Y:S02]  /*26c0*/  ISETP.NE.AND P0, PT, RZ, UR7, PT ;  /* 0x00000007ff007c0c */ /* 0x000fe4000bf05270 */
        /* <DEDUP_REMOVED lines=56> */
[----:B------:R-:W-:Y:S01]  /*2a50*/  CS2R R224, SRZ ;  /* 0x0000000000e07805 */ /* 0x000fe2000001ff00 */
[----:B------:R-:W-:Y:S01]  /*2a60*/  IMAD.MOV.U32 R226, RZ, RZ, RZ ;  /* 0x000000ffffe27224 */ /* 0x000fe200078e00ff */
[----:B------:R2:W-:Y:S04]  /*2a70*/  STL [R1+0x18], RZ ;  /* 0x000018ff01007387 */ /* 0x0005e80000100800 */
[----:B------:R2:W-:Y:S04]  /*2a80*/  STL [R1+0x14], RZ ;  /* 0x000014ff01007387 */ /* 0x0005e80000100800 */
[----:B------:R2:W-:Y:S04]  /*2a90*/  STL [R1+0x10], RZ ;  /* 0x000010ff01007387 */ /* 0x0005e80000100800 */
[----:B------:R2:W-:Y:S04]  /*2aa0*/  STL [R1+0xc], RZ ;  /* 0x00000cff01007387 */ /* 0x0005e80000100800 */
[----:B------:R2:W-:Y:S04]  /*2ab0*/  STL [R1+0x8], RZ ;  /* 0x000008ff01007387 */ /* 0x0005e80000100800 */
[----:B------:R2:W-:Y:S04]  /*2ac0*/  STL [R1+0x4], RZ ;  /* 0x000004ff01007387 */ /* 0x0005e80000100800 */
[----:B------:R2:W-:Y:S01]  /*2ad0*/  STL [R1], RZ ;  /* 0x000000ff01007387 */ /* 0x0005e20000100800 */
[----:B------:R-:W-:Y:S05]  /*2ae0*/  @!P0 BRA `(.L_x_26) ;  /* 0x0000000800808947 */ /* 0x000fea0003800000 */
[----:B------:R-:W-:Y:S02]  /*2af0*/  WARPGROUP.DEPBAR.LE gsb0, 0x0 ;  /* 0x00008000000079c5 */ /* 0x000fe40000010000 */
[----:B------:R-:W-:-:S01]  /*2b00*/  FADD R227, RZ, R122 ;  /* 0x0000007affe37221 */ /* 0x000fc20000000000 */
[----:B------:R-:W-:Y:S01]  /*2b10*/  FADD R226, RZ, R24 ;  /* 0x00000018ffe27221 */ /* 0x000fe20000000000 */
[----:B------:R-:W-:-:S01]  /*2b20*/  FADD R225, RZ, R25 ;  /* 0x00000019ffe17221 */ /* 0x000fc20000000000 */
[----:B------:R-:W-:Y:S01]  /*2b30*/  FADD R224, RZ, R26 ;  /* 0x0000001affe07221 */ /* 0x000fe20000000000 */
[----:B------:R-:W-:-:S01]  /*2b40*/  FADD R223, RZ, R27 ;  /* 0x0000001bffdf7221 */ /* 0x000fc20000000000 */
[----:B------:R0:W-:Y:S01]  /*2b50*/  STL [R1], R227 ;  /* 0x000000e301007387 */ /* 0x0001e20000100800 */
[----:B------:R-:W-:-:S01]  /*2b60*/  FADD R222, RZ, R28 ;  /* 0x0000001cffde7221 */ /* 0x000fc20000000000 */
[----:B------:R-:W-:Y:S01]  /*2b70*/  FADD R221, RZ, R29 ;  /* 0x0000001dffdd7221 */ /* 0x000fe20000000000 */
[----:B------:R-:W-:-:S01]  /*2b80*/  FADD R220, RZ, R30 ;  /* 0x0000001effdc7221 */ /* 0x000fc20000000000 */
[----:B------:R-:W-:Y:S01]  /*2b90*/  FADD R219, RZ, R31 ;  /* 0x0000001fffdb7221 */ /* 0x000fe20000000000 */
[----:B------:R-:W-:-:S01]  /*2ba0*/  FADD R218, RZ, R32 ;  /* 0x00000020ffda7221 */ /* 0x000fc20000000000 */
[----:B------:R-:W-:Y:S01]  /*2bb0*/  FADD R217, RZ, R33 ;  /* 0x00000021ffd97221 */ /* 0x000fe20000000000 */
[----:B------:R-:W-:-:S01]  /*2bc0*/  FADD R216, RZ, R34 ;  /* 0x00000022ffd87221 */ /* 0x000fc20000000000 */
[----:B------:R-:W-:Y:S01]  /*2bd0*/  FADD R215, RZ, R35 ;  /* 0x00000023ffd77221 */ /* 0x000fe20000000000 */
[----:B------:R-:W-:-:S01]  /*2be0*/  FADD R214, RZ, R36 ;  /* 0x00000024ffd67221 */ /* 0x000fc20000000000 */
[----:B0-----:R-:W-:Y:S01]  /*2bf0*/  FADD R227, RZ, R123 ;  /* 0x0000007bffe37221 */ /* 0x001fe20000000000 */
[----:B------:R-:W-:-:S01]  /*2c00*/  FADD R213, RZ, R37 ;  /* 0x00000025ffd57221 */ /* 0x000fc20000000000 */
[----:B------:R-:W-:Y:S01]  /*2c10*/  FADD R212, RZ, R38 ;  /* 0x00000026ffd47221 */ /* 0x000fe20000000000 */
[----:B------:R-:W-:-:S01]  /*2c20*/  FADD R211, RZ, R39 ;  /* 0x00000027ffd37221 */ /* 0x000fc20000000000 */
[----:B------:R-:W-:Y:S01]  /*2c30*/  FADD R210, RZ, R40 ;  /* 0x00000028ffd27221 */ /* 0x000fe20000000000 */
[----:B------:R0:W-:Y:S01]  /*2c40*/  STL [R1+0x4], R227 ;  /* 0x000004e301007387 */ /* 0x0001e20000100800 */
        /* <DEDUP_REMOVED lines=93> */
[----:B------:R-:W-:Y:S01]  /*3220*/  UMOV UR6, URZ ;  /* 0x0000003f00067c82 */ /* 0x000fe20008000000 */
[----:B0-----:R-:W-:-:S05]  /*3230*/  FADD R227, RZ, R130 ;  /* 0x00000082ffe37221 */ /* 0x001fca0000000000 */
[----:B------:R0:W-:Y:S02]  /*3240*/  STL [R1+0x20], R227 ;  /* 0x000020e301007387 */ /* 0x0001e40000100800 */
        /* <DEDUP_REMOVED lines=42> */
.L_x_26:
[----:B------:R-:W-:-:S04]  /*34f0*/  UIADD3 UR19, UR5, 0x1, URZ ;  /* 0x0000000105137890 */ /* 0x000fc8000fffe03f */
[----:B------:R-:W-:-:S04]  /*3500*/  UISETP.NE.AND UP0, UPT, UR19, 0x16, UPT ;  /* 0x000000161300788c */ /* 0x000fc8000bf05270 */
[----:B------:R-:W-:Y:S02]  /*3510*/  USEL UR8, URZ, 0x1, UP0 ;  /* 0x000000013f087887 */ /* 0x000fe40008000000 */
[----:B------:R-:W-:Y:S02]  /*3520*/  USEL UR19, UR19, URZ, UP0 ;  /* 0x0000003f13137287 */ /* 0x000fe40008000000 */
[----:B------:R-:W-:-:S06]  /*3530*/  ULOP3.LUT UR8, UR4, UR8, URZ, 0x3c, !UPT ;  /* 0x0000000804087292 */ /* 0x000fcc000f8e3c3f */
[----:B0-----:R-:W-:Y:S01]  /*3540*/  IMAD.U32 R227, RZ, RZ, UR8 ;  /* 0x00000008ffe37e24 */ /* 0x001fe2000f8e00ff */
[----:B------:R-:W-:-:S06]  /*3550*/  UMOV UR8, 0x1 ;  /* 0x0000000100087882 */ /* 0x000fcc0000000000 */
.L_x_21:
[----:B------:R-:W-:-:S06]  /*3560*/  UISETP.GE.AND UP0, UPT, UR16, 0x1, UPT ;  /* 0x000000011000788c */ /* 0x000fcc000bf06270 */
[----:B------:R-:W-:-:S13]  /*3570*/  PLOP3.LUT P0, PT, PT, PT, UP0, 0x80, 0x0 ;  /* 0x000000000000781c */ /* 0x000fda0003f0f008 */
[----:B------:R-:W-:Y:S05]  /*3580*/  @!P0 BRA `(.L_x_27) ;  /* 0x0000001000908947 */ /* 0x000fea0003800000 */
[----:B------:R-:W-:Y:S01]  /*3590*/  IMAD.U32 R228, RZ, RZ, UR16 ;  /* 0x00000010ffe47e24 */ /* 0x000fe2000f8e00ff */
[----:B------:R-:W-:Y:S01]  /*35a0*/  UMOV UR24, UR5 ;  /* 0x0000000500187c82 */ /* 0x000fe20008000000 */
[----:B------:R-:W-:-:S05]  /*35b0*/  ULDC UR32, c[0x0][0x50c] ;  /* 0x0001430000207ab9 */ /* 0x000fca0000000800 */
.L_x_35:
[----:B------:R-:W-:-:S06]  /*35c0*/  UISETP.NE.AND UP0, UPT, UR27, 0x3, UPT ;  /* 0x000000031b00788c */ /* 0x000fcc000bf05270 */
[----:B------:R-:W-:-:S13]  /*35d0*/  PLOP3.LUT P1, PT, PT, PT, UP0, 0x80, 0x0 ;  /* 0x000000000000781c */ /* 0x000fda0003f2f008 */
[----:B-1---5:R-:W-:Y:S05]  /*35e0*/  @!P1 BRA `(.L_x_28) ;  /* 0x0000000000049947 */ /* 0x022fea0003800000 */
[----:B------:R-:W-:Y:S01]  /*35f0*/  BPT.TRAP 0x1 ;  /* 0x000000040000795c */ /* 0x000fe20000300000 */
.L_x_28:
[----:B------:R-:W-:Y:S01]  /*3600*/  ULEA UR9, UR19, UR12, 0x3 ;  /* 0x0000000c13097291 */ /* 0x000fe2000f8e183f */
[----:B------:R-:W-:-:S08]  /*3610*/  SHF.L.U32 R229, R227, 0x1f, RZ ;  /* 0x0000001fe3e57819 */ /* 0x000fd000000006ff */
[----:B------:R0:W1:Y:S01]  /*3620*/  SYNCS.PHASECHK.TRANS64.TRYWAIT P0, [UR9], R229 ;  /* 0x000000e5ff0075a7 */ /* 0x0000620008000149 */
[----:B------:R-:W-:Y:S05]  /*3630*/  @!P1 BRA `(.L_x_29) ;  /* 0x0000000000049947 */ /* 0x000fea0003800000 */
[----:B------:R-:W-:Y:S01]  /*3640*/  BPT.TRAP 0x1 ;  /* 0x000000040000795c */ /* 0x000fe20000300000 */
.L_x_29:
[----:B-1----:R-:W-:Y:S05]  /*3650*/  @P0 BRA `(.L_x_30) ;  /* 0x0000000000080947 */ /* 0x002fea0003800000 */
[----:B------:R-:W1:Y:S02]  /*3660*/  SYNCS.PHASECHK.TRANS64.TRYWAIT P0, [UR9], R229 ;  /* 0x000000e5ff0075a7 */ /* 0x000e640008000149 */
[----:B-1----:R-:W-:Y:S05]  /*3670*/  @!P0 BRA `(.L_x_31) ;  /* 0x000000d800148947 */ /* 0x002fea0003800000 */
.L_x_30:
[----:B------:R-:W-:Y:S01]  /*3680*/  UIADD3 UR9, UR12, 0x280, URZ ;  /* 0x000002800c097890 */ /* 0x000fe2000fffe03f */
[----:B------:R-:W-:Y:S01]  /*3690*/  WARPGROUP.ARRIVE ;  /* 0x00000000000079c5 */ /* 0x000fe20000000000 */
[----:B------:R-:W-:Y:S02]  /*36a0*/  UIADD3 UR10, UR12, 0xb280, URZ ;  /* 0x0000b2800c0a7890 */ /* 0x000fe4000fffe03f */
[----:B------:R-:W-:Y:S02]  /*36b0*/  UISETP.NE.AND UP0, UPT, UR7, URZ, UPT ;  /* 0x0000003f0700728c */ /* 0x000fe4000bf05270 */
[----:B------:R-:W-:Y:S02]  /*36c0*/  USHF.R.U32.HI UR9, URZ, 0x4, UR9 ;  /* 0x000000043f097899 */ /* 0x000fe40008011609 */
[----:B------:R-:W-:Y:S02]  /*36d0*/  USHF.R.U32.HI UR10, URZ, 0x4, UR10 ;  /* 0x000000043f0a7899 */ /* 0x000fe4000801160a */
[----:B------:R-:W-:-:S02]  /*36e0*/  USEL UR8, UR8, URZ, !UP0 ;  /* 0x0000003f08087287 */ /* 0x000fc4000c000000 */
[----:B------:R-:W-:Y:S02]  /*36f0*/  ULOP3.LUT UR9, UR9, 0x3fff, URZ, 0xc0, !UPT ;  /* 0x00003fff09097892 */ /* 0x000fe4000f8ec03f */
[----:B------:R-:W-:Y:S02]  /*3700*/  ULOP3.LUT UR10, UR10, 0x3fff, URZ, 0xc0, !UPT ;  /* 0x00003fff0a0a7892 */ /* 0x000fe4000f8ec03f */
[----:B------:R-:W-:Y:S02]  /*3710*/  UISETP.NE.U32.AND UP0, UPT, UR8, URZ, UPT ;  /* 0x0000003f0800728c */ /* 0x000fe4000bf05070 */
[----:B------:R-:W-:Y:S02]  /*3720*/  ULOP3.LUT UR8, UR9, 0x10000, URZ, 0xfc, !UPT ;  /* 0x0001000009087892 */ /* 0x000fe4000f8efc3f */
[----:B------:R-:W-:Y:S02]  /*3730*/  ULOP3.LUT UR10, UR10, 0x10000, URZ, 0xfc, !UPT ;  /* 0x000100000a0a7892 */ /* 0x000fe4000f8efc3f */
[----:B------:R-:W-:-:S02]  /*3740*/  ULEA UR8, UR19, UR8, 0x7 ;  /* 0x0000000813087291 */ /* 0x000fc4000f8e383f */
[----:B------:R-:W-:Y:S01]  /*3750*/  ULEA UR10, UR19, UR10, 0x9 ;  /* 0x0000000a130a7291 */ /* 0x000fe2000f8e483f */
[----:B------:R-:W-:Y:S01]  /*3760*/  UMOV UR9, 0xc0000010 ;  /* 0xc000001000097882 */ /* 0x000fe20000000000 */
[----:B------:R-:W-:Y:S01]  /*3770*/  UMOV UR11, 0xc0000010 ;  /* 0xc0000010000b7882 */ /* 0x000fe20000000000 */
[----:B------:R-:W-:-:S06]  /*3780*/  UIADD3 UR6, UR6, 0x1, URZ ;  /* 0x0000000106067890 */ /* 0x000fcc000fffe03f */
[----:B------:R-:W-:Y:S01]  /*3790*/  QGMMA.64x256x32.F32.E4M3.E4M3 R24, gdesc[UR8], R24, UP0, gsb0 ;  /* 0x03e00000081879f3 */ /* 0x000fe2000b800818 */
[----:B------:R-:W-:-:S04]  /*37a0*/  UISETP.NE.AND UP0, UPT, UR6, UR32, UPT ;  /* 0x000000200600728c */ /* 0x000fc8000bf05270 */
[----:B------:R-:W-:-:S06]  /*37b0*/  USEL UR7, URZ, 0x1, UP0 ;  /* 0x000000013f077887 */ /* 0x000fcc0008000000 */
[----:B------:R-:W-:Y:S01]  /*37c0*/  ISETP.NE.AND P0, PT, RZ, UR7, PT ;  /* 0x00000007ff007c0c */ /* 0x000fe2000bf05270 */
[----:B------:R-:W-:-:S12]  /*37d0*/  WARPGROUP.DEPBAR.LE gsb0, 0x1 ;  /* 0x00008000000079c5 */ /* 0x000fd80000010100 */
[----:B------:R-:W-:Y:S05]  /*37e0*/  @!P0 BRA `(.L_x_32) ;  /* 0x0000000c00808947 */ /* 0x000fea0003800000 */
[----:B------:R-:W-:Y:S02]  /*37f0*/  WARPGROUP.DEPBAR.LE gsb0, 0x0 ;  /* 0x00008000000079c5 */ /* 0x000fe40000010000 */
[----:B------:R-:W-:-:S01]  /*3800*/  FADD R226, R24, R226 ;  /* 0x000000e218e27221 */ /* 0x000fc20000000000 */
[----:B------:R-:W-:Y:S01]  /*3810*/  FADD R225, R25, R225 ;  /* 0x000000e119e17221 */ /* 0x000fe20000000000 */
[----:B------:R1:W-:Y:S01]  /*3820*/  STL [R1+0xa4], R227 ;  /* 0x0000a4e301007387 */ /* 0x0003e20000100800 */
[----:B------:R-:W-:-:S01]  /*3830*/  FADD R224, R26, R224 ;  /* 0x000000e01ae07221 */ /* 0x000fc20000000000 */
[----:B------:R-:W-:Y:S01]  /*3840*/  FADD R223, R27, R223 ;  /* 0x000000df1bdf7221 */ /* 0x000fe20000000000 */
[----:B------:R-:W-:-:S01]  /*3850*/  FADD R222, R28, R222 ;  /* 0x000000de1cde7221 */ /* 0x000fc20000000000 */
[----:B------:R-:W-:Y:S01]  /*3860*/  FADD R221, R29, R221 ;  /* 0x000000dd1ddd7221 */ /* 0x000fe20000000000 */
[----:B-1----:R-:W3:Y:S04]  /*3870*/  LDL.LU R227, [R1+0x30] ;  /* 0x0000300001e37983 */ /* 0x002ee80000300800 */
[----:B------:R1:W-:Y:S01]  /*3880*/  STL [R1+0xa8], R226 ;  /* 0x0000a8e201007387 */ /* 0x0003e20000100800 */
[----:B------:R-:W-:-:S01]  /*3890*/  FADD R220, R30, R220 ;  /* 0x000000dc1edc7221 */ /* 0x000fc20000000000 */
[----:B------:R-:W-:-:S02]  /*38a0*/  FADD R219, R31, R219 ;  /* 0x000000db1fdb7221 */ /* 0x000fc40000000000 */
[----:B-1----:R-:W4:Y:S04]  /*38b0*/  LDL.LU R226, [R1+0x2c] ;  /* 0x00002c0001e27983 */ /* 0x002f280000300800 */
[----:B------:R1:W-:Y:S01]  /*38c0*/  STL [R1+0xac], R225 ;  /* 0x0000ace101007387 */ /* 0x0003e20000100800 */
[----:B------:R-:W-:-:S03]  /*38d0*/  FADD R218, R32, R218 ;  /* 0x000000da20da7221 */ /* 0x000fc60000000000 */
[----:B-1----:R-:W2:Y:S04]  /*38e0*/  LDL.LU R225, [R1+0x28] ;  /* 0x0000280001e17983 */ /* 0x002ea80000300800 */
        /* <DEDUP_REMOVED lines=9> */
[----:B------:R1:W-:Y:S04]  /*3980*/  STL [R1+0xbc], R221 ;  /* 0x0000bcdd01007387 */ /* 0x0003e80000100800 */
        /* <DEDUP_REMOVED lines=12> */
[----:B-1----:R-:W2:Y:S01]  /*3a50*/  LDL.LU R215, [R1] ;  /* 0x0000000001d77983 */ /* 0x002ea20000300800 */
[----:B------:R-:W-:-:S01]  /*3a60*/  FADD R214, R36, R214 ;  /* 0x000000d624d67221 */ /* 0x000fc20000000000 */
[----:B------:R-:W-:Y:S01]  /*3a70*/  FADD R213, R37, R213 ;  /* 0x000000d525d57221 */ /* 0x000fe20000000000 */
[----:B------:R-:W-:-:S01]  /*3a80*/  FADD R212, R38, R212 ;  /* 0x000000d426d47221 */ /* 0x000fc20000000000 */
[----:B------:R-:W-:Y:S01]  /*3a90*/  FADD R211, R39, R211 ;  /* 0x000000d327d37221 */ /* 0x000fe20000000000 */
[----:B------:R-:W-:-:S01]  /*3aa0*/  FADD R210, R40, R210 ;  /* 0x000000d228d27221 */ /* 0x000fc20000000000 */
[----:B------:R-:W-:Y:S01]  /*3ab0*/  STL [R1+0xd8], R214 ;  /* 0x0000d8d601007387 */ /* 0x000fe20000100800 */
        /* <DEDUP_REMOVED lines=11> */
[----:B------:R1:W-:Y:S01]  /*3b70*/  STL [R1+0xe4], R211 ;  /* 0x0000e4d301007387 */ /* 0x0003e20000100800 */
[----:B------:R-:W-:-:S01]  /*3b80*/  FADD R200, R50, R200 ;  /* 0x000000c832c87221 */ /* 0x000fc20000000000 */
[----:B------:R-:W-:Y:S01]  /*3b90*/  FADD R199, R51, R199 ;  /* 0x000000c733c77221 */ /* 0x000fe20000000000 */
        /* <DEDUP_REMOVED lines=69> */
[----:B-----5:R-:W-:Y:S01]  /*3ff0*/  FADD R0, R121, R0 ;  /* 0x0000000079007221 */ /* 0x020fe20000000000 */
[----:B---3--:R-:W-:-:S01]  /*4000*/  FADD R227, R134, R227 ;  /* 0x000000e386e37221 */ /* 0x008fc20000000000 */
[----:B----4-:R-:W-:Y:S01]  /*4010*/  FADD R226, R133, R226 ;  /* 0x000000e285e27221 */ /* 0x010fe20000000000 */
[----:B--2---:R-:W-:-:S01]  /*4020*/  FADD R225, R132, R225 ;  /* 0x000000e184e17221 */ /* 0x004fc20000000000 */
        /* <DEDUP_REMOVED lines=9> */
[----:B------:R-:W-:-:S05]  /*40c0*/  FADD R215, R122, R215 ;  /* 0x000000d77ad77221 */ /* 0x000fca0000000000 */
[----:B------:R2:W-:Y:S04]  /*40d0*/  STL [R1], R215 ;  /* 0x000000d701007387 */ /* 0x0005e80000100800 */
[----:B------:R3:W-:Y:S04]  /*40e0*/  STL [R1+0x4], R216 ;  /* 0x000004d801007387 */ /* 0x0007e80000100800 */
        /* <DEDUP_REMOVED lines=8> */
[----:B-1----:R-:W4:Y:S04]  /*4170*/  LDL.LU R211, [R1+0x34] ;  /* 0x0000340001d37983 */ /* 0x002f280000300800 */
[----:B------:R1:W-:Y:S04]  /*4180*/  STL [R1+0x28], R225 ;  /* 0x000028e101007387 */ /* 0x0003e80000100800 */
[----:B------:R-:W4:Y:S04]  /*4190*/  LDL.LU R212, [R1+0x38] ;  /* 0x0000380001d47983 */ /* 0x000f280000300800 */
[----:B------:R1:W-:Y:S04]  /*41a0*/  STL [R1+0x2c], R226 ;  /* 0x00002ce201007387 */ /* 0x0003e80000100800 */
[----:B------:R-:W4:Y:S04]  /*41b0*/  LDL.LU R213, [R1+0x3c] ;  /* 0x00003c0001d57983 */ /* 0x000f280000300800 */
[----:B------:R1:W-:Y:S04]  /*41c0*/  STL [R1+0x30], R227 ;  /* 0x000030e301007387 */ /* 0x0003e80000100800 */
[----:B------:R-:W4:Y:S04]  /*41d0*/  LDL.LU R214, [R1+0x40] ;  /* 0x0000400001d67983 */ /* 0x000f280000300800 */
[----:B--2---:R-:W2:Y:S04]  /*41e0*/  LDL.LU R215, [R1+0x44] ;  /* 0x0000440001d77983 */ /* 0x004ea80000300800 */
[----:B---3--:R-:W3:Y:S04]  /*41f0*/  LDL.LU R216, [R1+0x48] ;  /* 0x0000480001d87983 */ /* 0x008ee80000300800 */
[----:B----4-:R-:W4:Y:S04]  /*4200*/  LDL.LU R217, [R1+0x4c] ;  /* 0x00004c0001d97983 */ /* 0x010f280000300800 */
[----:B0-----:R-:W4:Y:S04]  /*4210*/  LDL.LU R218, [R1+0x50] ;  /* 0x0000500001da7983 */ /* 0x001f280000300800 */
[----:B------:R-:W4:Y:S04]  /*4220*/  LDL.LU R219, [R1+0x54] ;  /* 0x0000540001db7983 */ /* 0x000f280000300800 */
[----:B------:R-:W4:Y:S04]  /*4230*/  LDL.LU R220, [R1+0x58] ;  /* 0x0000580001dc7983 */ /* 0x000f280000300800 */
[----:B------:R-:W4:Y:S04]  /*4240*/  LDL.LU R221, [R1+0x5c] ;  /* 0x00005c0001dd7983 */ /* 0x000f280000300800 */
[----:B------:R-:W4:Y:S04]  /*4250*/  LDL.LU R222, [R1+0x60] ;  /* 0x0000600001de7983 */ /* 0x000f280000300800 */
[----:B------:R-:W4:Y:S04]  /*4260*/  LDL.LU R223, [R1+0x64] ;  /* 0x0000640001df7983 */ /* 0x000f280000300800 */
[----:B------:R-:W4:Y:S04]  /*4270*/  LDL.LU R224, [R1+0x68] ;  /* 0x0000680001e07983 */ /* 0x000f280000300800 */
[----:B-1----:R-:W4:Y:S04]  /*4280*/  LDL.LU R225, [R1+0x6c] ;  /* 0x00006c0001e17983 */ /* 0x002f280000300800 */
[----:B------:R-:W4:Y:S04]  /*4290*/  LDL.LU R226, [R1+0x70] ;  /* 0x0000700001e27983 */ /* 0x000f280000300800 */
[----:B------:R-:W4:Y:S01]  /*42a0*/  LDL.LU R227, [R1+0x74] ;  /* 0x0000740001e37983 */ /* 0x000f220000300800 */
[----:B------:R-:W-:-:S05]  /*42b0*/  FADD R211, R135, R211 ;  /* 0x000000d387d37221 */ /* 0x000fca0000000000 */
[----:B------:R0:W-:Y:S01]  /*42c0*/  STL [R1+0x34], R211 ;  /* 0x000034d301007387 */ /* 0x0001e20000100800 */
[----:B------:R-:W-:-:S03]  /*42d0*/  FADD R212, R136, R212 ;  /* 0x000000d488d47221 */ /* 0x000fc60000000000 */
[----:B0-----:R1:W5:Y:S01]  /*42e0*/  LDL.LU R211, [R1+0xe4] ;  /* 0x0000e40001d37983 */ /* 0x0013620000300800 */
[----:B------:R-:W-:-:S03]  /*42f0*/  FADD R213, R137, R213 ;  /* 0x000000d589d57221 */ /* 0x000fc60000000000 */
[----:B------:R0:W-:Y:S01]  /*4300*/  STL [R1+0x38], R212 ;  /* 0x000038d401007387 */ /* 0x0001e20000100800 */
[----:B------:R-:W-:-:S01]  /*4310*/  FADD R214, R138, R214 ;  /* 0x000000d68ad67221 */ /* 0x000fc20000000000 */
[----:B--2---:R-:W-:Y:S02]  /*4320*/  FADD R215, R139, R215 ;  /* 0x000000d78bd77221 */ /* 0x004fe40000000000 */
[----:B0-----:R1:W5:Y:S01]  /*4330*/  LDL.LU R212, [R1+0xe0] ;  /* 0x0000e00001d47983 */ /* 0x0013620000300800 */
[----:B---3--:R-:W-:-:S03]  /*4340*/  FADD R216, R140, R216 ;  /* 0x000000d88cd87221 */ /* 0x008fc60000000000 */
[----:B------:R0:W-:Y:S01]  /*4350*/  STL [R1+0x3c], R213 ;  /* 0x00003cd501007387 */ /* 0x0001e20000100800 */
[----:B----4-:R-:W-:-:S03]  /*4360*/  FADD R217, R141, R217 ;  /* 0x000000d98dd97221 */ /* 0x010fc60000000000 */
[----:B0-----:R1:W5:Y:S01]  /*4370*/  LDL.LU R213, [R1+0xdc] ;  /* 0x0000dc0001d57983 */ /* 0x0013620000300800 */
[----:B------:R-:W-:-:S03]  /*4380*/  FADD R218, R142, R218 ;  /* 0x000000da8eda7221 */ /* 0x000fc60000000000 */
[----:B------:R0:W-:Y:S01]  /*4390*/  STL [R1+0x40], R214 ;  /* 0x000040d601007387 */ /* 0x0001e20000100800 */
[----:B------:R-:W-:-:S01]  /*43a0*/  FADD R219, R143, R219 ;  /* 0x000000db8fdb7221 */ /* 0x000fc20000000000 */
[----:B------:R-:W-:Y:S02]  /*43b0*/  FADD R220, R144, R220 ;  /* 0x000000dc90dc7221 */ /* 0x000fe40000000000 */
[----:B0-----:R1:W5:Y:S04]  /*43c0*/  LDL.LU R214, [R1+0xd8] ;  /* 0x0000d80001d67983 */ /* 0x0013680000300800 */
[----:B------:R0:W-:Y:S01]  /*43d0*/  STL [R1+0x44], R215 ;  /* 0x000044d701007387 */ /* 0x0001e20000100800 */
[----:B------:R-:W-:-:S01]  /*43e0*/  FADD R221, R145, R221 ;  /* 0x000000dd91dd7221 */ /* 0x000fc20000000000 */
[----:B------:R-:W-:-:S02]  /*43f0*/  FADD R222, R146, R222 ;  /* 0x000000de92de7221 */ /* 0x000fc40000000000 */
[----:B0-----:R1:W5:Y:S04]  /*4400*/  LDL.LU R215, [R1+0xd4] ;  /* 0x0000d40001d77983 */ /* 0x0013680000300800 */
[----:B------:R0:W-:Y:S01]  /*4410*/  STL [R1+0x48], R216 ;  /* 0x000048d801007387 */ /* 0x0001e20000100800 */
[----:B------:R-:W-:-:S03]  /*4420*/  FADD R223, R147, R223 ;  /* 0x000000df93df7221 */ /* 0x000fc60000000000 */
        /* <DEDUP_REMOVED lines=13> */
[----:B------:R0:W-:Y:S04]  /*4500*/  STL [R1+0x5c], R221 ;  /* 0x00005cdd01007387 */ /* 0x0001e80000100800 */
        /* <DEDUP_REMOVED lines=12> */
[----:B0-----:R1:W5:Y:S01]  /*45d0*/  LDL.LU R227, [R1+0xa4] ;  /* 0x0000a40001e37983 */ /* 0x0013620000300800 */
[----:B------:R-:W-:-:S05]  /*45e0*/  UMOV UR6, URZ ;  /* 0x0000003f00067c82 */ /* 0x000fca0008000000 */
.L_x_32:
[----:B------:R-:W-:Y:S05]  /*45f0*/  @!P1 BRA `(.L_x_33) ;  /* 0x0000000000049947 */ /* 0x000fea0003800000 */
[----:B------:R-:W-:Y:S01]  /*4600*/  BPT.TRAP 0x1 ;  /* 0x000000040000795c */ /* 0x000fe20000300000 */
.L_x_33:
[----:B------:R3:W-:Y:S04]  /*4610*/  STL [R1+0xa8], R2 ;  /* 0x0000a80201007387 */ /* 0x0007e80000100800 */
[----:B---3--:R-:W3:Y:S04]  /*4620*/  LDL R2, [R1+0x78] ;  /* 0x0000780001027983 */ /* 0x008ee80000100800 */
[----:B-----5:R4:W-:Y:S04]  /*4630*/  STL [R1+0xa4], R0 ;  /* 0x0000a40001007387 */ /* 0x0209e80000100800 */
[----:B----4-:R-:W4:Y:S01]  /*4640*/  LDL R0, [R1+0x80] ;  /* 0x0000800001007983 */ /* 0x010f220000100800 */
[----:B0-----:R-:W-:Y:S01]  /*4650*/  IMAD.U32 R229, RZ, RZ, UR24 ;  /* 0x00000018ffe57e24 */ /* 0x001fe2000f8e00ff */
[----:B---3--:R-:W-:-:S02]  /*4660*/  ISETP.NE.AND P0, PT, R2, RZ, PT ;  /* 0x000000ff0200720c */ /* 0x008fc40003f05270 */
[----:B------:R0:W5:Y:S11]  /*4670*/  LDL.LU R2, [R1+0xa8] ;  /* 0x0000a80001027983 */ /* 0x0001760000300800 */
[----:B------:R-:W-:-:S05]  /*4680*/  @P0 LEA R229, R229, UR12, 0x3 ;  /* 0x0000000ce5e50c11 */ /* 0x000fca000f8e18ff */
[----:B------:R-:W-:-:S05]  /*4690*/  @P0 VIADD R229, R229, 0xb0 ;  /* 0x000000b0e5e50836 */ /* 0x000fca0000000000 */
[----:B----4-:R-:W-:Y:S02]  /*46a0*/  @P0 PRMT R229, R0, 0x654, R229 ;  /* 0x0000065400e50816 */ /* 0x010fe400000000e5 */
[----:B------:R0:W5:Y:S01]  /*46b0*/  LDL.LU R0, [R1+0xa4] ;  /* 0x0000a40001007983 */ /* 0x0001620000300800 */
[----:B------:R-:W-:Y:S01]  /*46c0*/  UISETP.GT.U32.AND UP0, UPT, UR13, 0x1, UPT ;  /* 0x000000010d00788c */ /* 0x000fe2000bf04070 */
[----:B------:R0:W-:Y:S05]  /*46d0*/  @P0 SYNCS.ARRIVE.TRANS64.RED.A1T0 RZ, [R229+URZ], RZ ;  /* 0x000000ffe5ff09a7 */ /* 0x0001ea000810043f */
[----:B------:R-:W-:-:S13]  /*46e0*/  PLOP3.LUT P0, PT, PT, PT, UP0, 0x80, 0x0 ;  /* 0x000000000000781c */ /* 0x000fda0003f0f008 */
[----:B0-----:R-:W-:Y:S05]  /*46f0*/  @P0 BRA `(.L_x_34) ;  /* 0x0000000000040947 */ /* 0x001fea0003800000 */
[----:B------:R-:W-:Y:S01]  /*4700*/  BPT.TRAP 0x1 ;  /* 0x000000040000795c */ /* 0x000fe20000300000 */
.L_x_34:
[----:B------:R-:W-:Y:S01]  /*4710*/  UIADD3 UR19, UR19, 0x1, URZ ;  /* 0x0000000113137890 */ /* 0x000fe2000fffe03f */
[C---:B------:R-:W-:Y:S01]  /*4720*/  ISETP.GT.AND P0, PT, R228.reuse, 0x1, PT ;  /* 0x00000001e400780c */ /* 0x040fe20003f04270 */
[----:B------:R-:W-:Y:S01]  /*4730*/  UIADD3 UR24, UR24, 0x1, URZ ;  /* 0x0000000118187890 */ /* 0x000fe2000fffe03f */
[----:B------:R-:W-:Y:S01]  /*4740*/  VIADD R228, R228, 0xffffffff ;  /* 0xffffffffe4e47836 */ /* 0x000fe20000000000 */
[----:B------:R-:W-:Y:S02]  /*4750*/  UISETP.NE.AND UP0, UPT, UR19, 0x16, UPT ;  /* 0x000000161300788c */ /* 0x000fe4000bf05270 */
[----:B------:R-:W-:Y:S02]  /*4760*/  UISETP.NE.AND UP1, UPT, UR24, 0x16, UPT ;  /* 0x000000161800788c */ /* 0x000fe4000bf25270 */
[----:B------:R-:W-:Y:S02]  /*4770*/  USEL UR8, URZ, 0x1, UP0 ;  /* 0x000000013f087887 */ /* 0x000fe40008000000 */
[----:B------:R-:W-:-:S02]  /*4780*/  USEL UR19, UR19, URZ, UP0 ;  /* 0x0000003f13137287 */ /* 0x000fc40008000000 */
[----:B------:R-:W-:Y:S02]  /*4790*/  USEL UR24, UR24, URZ, UP1 ;  /* 0x0000003f18187287 */ /* 0x000fe40008800000 */
[----:B------:R-:W-:Y:S01]  /*47a0*/  LOP3.LUT R227, R227, UR8, RZ, 0x3c, !PT ;  /* 0x00000008e3e37c12 */ /* 0x000fe2000f8e3cff */
[----:B------:R-:W-:Y:S01]  /*47b0*/  UMOV UR8, 0x1 ;  /* 0x0000000100087882 */ /* 0x000fe20000000000 */
[----:B------:R-:W-:Y:S08]  /*47c0*/  @P0 BRA `(.L_x_35) ;  /* 0xffffffec007c0947 */ /* 0x000ff0000383ffff */
.L_x_27:
[----:B------:R-:W-:-:S04]  /*47d0*/  UISETP.NE.AND UP0, UPT, UR6, URZ, UPT ;  /* 0x0000003f0600728c */ /* 0x000fc8000bf05270 */
[----:B------:R-:W-:-:S06]  /*47e0*/  USEL UR6, URZ, 0x1, !UP0 ;  /* 0x000000013f067887 */ /* 0x000fcc000c000000 */
[----:B------:R-:W-:-:S13]  /*47f0*/  ISETP.NE.AND P0, PT, RZ, UR6, PT ;  /* 0x00000006ff007c0c */ /* 0x000fda000bf05270 */
[----:B------:R-:W-:Y:S05]  /*4800*/  @!P0 BRA `(.L_x_36) ;  /* 0x0000000c00dc8947 */ /* 0x000fea0003800000 */
[----:B------:R-:W3:Y:S04]  /*4810*/  LDL.LU R227, [R1+0x74] ;  /* 0x0000740001e37983 */ /* 0x000ee80000300800 */
[----:B---3--:R0:W-:Y:S04]  /*4820*/  STL [R1+0xa4], R227 ;  /* 0x0000a4e301007387 */ /* 0x0081e80000100800 */
[----:B0-----:R-:W3:Y:S04]  /*4830*/  LDL.LU R227, [R1+0x70] ;  /* 0x0000700001e37983 */ /* 0x001ee80000300800 */
        /* <DEDUP_REMOVED lines=55> */
[----:B0-----:R-:W3:Y:S01]  /*4bb0*/  LDL.LU R227, [R1] ;  /* 0x0000000001e37983 */ /* 0x001ee20000300800 */
[----:B------:R-:W-:-:S02]  /*4bc0*/  WARPGROUP.DEPBAR.LE gsb0, 0x0 ;  /* 0x00008000000079c5 */ /* 0x000fc40000010000 */
[----:B------:R-:W-:Y:S01]  /*4bd0*/  FADD R226, R24, R226 ;  /* 0x000000e218e27221 */ /* 0x000fe20000000000 */
        /* <DEDUP_REMOVED lines=95> */
[----:B-----5:R-:W-:Y:S01]  /*51d0*/  FADD R2, R120, R2 ;  /* 0x0000000278027221 */ /* 0x020fe20000000000 */
[----:B------:R-:W-:Y:S01]  /*51e0*/  FADD R0, R121, R0 ;  /* 0x0000000079007221 */ /* 0x000fe20000000000 */
[----:B---3--:R-:W-:-:S05]  /*51f0*/  FADD R227, R122, R227 ;  /* 0x000000e37ae37221 */ /* 0x008fca0000000000 */
[----:B------:R0:W-:Y:S04]  /*5200*/  STL [R1], R227 ;  /* 0x000000e301007387 */ /* 0x0001e80000100800 */
[----:B0-----:R-:W3:Y:S02]  /*5210*/  LDL.LU R227, [R1+0x114] ;  /* 0x0001140001e37983 */ /* 0x001ee40000300800 */
[----:B---3--:R-:W-:-:S05]  /*5220*/  FADD R227, R123, R227 ;  /* 0x000000e37be37221 */ /* 0x008fca0000000000 */
[----:B------:R0:W-:Y:S04]  /*5230*/  STL [R1+0x4], R227 ;  /* 0x000004e301007387 */ /* 0x0001e80000100800 */
        /* <DEDUP_REMOVED lines=83> */
[----:B------:R0:W-:Y:S02]  /*5770*/  STL [R1+0x74], R227 ;  /* 0x000074e301007387 */ /* 0x0001e40000100800 */
.L_x_36:
[----:B0-----:R-:W-:-:S04]  /*5780*/  IMAD.U32 R227, RZ, RZ, UR31 ;  /* 0x0000001fffe37e24 */ /* 0x001fc8000f8e00ff */
[----:B------:R0:W-:Y:S01]  /*5790*/  SYNCS.ARRIVE.TRANS64.A1T0 RZ, [R227+UR29], RZ ;  /* 0x000000ffe3ff79a7 */ /* 0x0001e2000810001d */
[----:B------:R-:W-:Y:S02]  /*57a0*/  WARPGROUP.DEPBAR.LE gsb0, 0x0 ;  /* 0x00008000000079c5 */ /* 0x000fe40000010000 */
[----:B------:R-:W3:Y:S02]  /*57b0*/  LDC R24, c[0x0][0x28c] ;  /* 0x0000a300ff187b82 */ /* 0x000ee40000000800 */
[----:B---3--:R-:W-:-:S13]  /*57c0*/  ISETP.GE.AND P0, PT, R24, 0x1, PT ;  /* 0x000000011800780c */ /* 0x008fda0003f06270 */
[----:B0-----:R-:W-:Y:S05]  /*57d0*/  @!P0 BRA `(.L_x_37) ;  /* 0x0000000000608947 */ /* 0x001fea0003800000 */
[----:B------:R-:W-:-:S06]  /*57e0*/  UISETP.NE.AND UP0, UPT, UR27, 0x3, UPT ;  /* 0x000000031b00788c */ /* 0x000fcc000bf05270 */
[----:B------:R-:W-:-:S13]  /*57f0*/  PLOP3.LUT P0, PT, PT, PT, UP0, 0x80, 0x0 ;  /* 0x000000000000781c */ /* 0x000fda0003f0f008 */
[----:B------:R-:W-:Y:S05]  /*5800*/  @!P0 BRA `(.L_x_38) ;  /* 0x0000000000048947 */ /* 0x000fea0003800000 */
[----:B------:R-:W-:Y:S01]  /*5810*/  BPT.TRAP 0x1 ;  /* 0x000000040000795c */ /* 0x000fe20000300000 */
.L_x_38:
[----:B-----5:R0:W-:Y:S04]  /*5820*/  STL [R1+0xa4], R0 ;  /* 0x0000a40001007387 */ /* 0x0201e80000100800 */
[----:B------:R-:W3:Y:S04]  /*5830*/  LDL R227, [R1+0x80] ;  /* 0x0000800001e37983 */ /* 0x000ee80000100800 */
[----:B0-----:R-:W4:Y:S02]  /*5840*/  LDL R0, [R1+0x78] ;  /* 0x0000780001007983 */ /* 0x001f240000100800 */
[----:B----4-:R-:W-:-:S02]  /*5850*/  ISETP.NE.AND P0, PT, R0, RZ, PT ;  /* 0x000000ff0000720c */ /* 0x010fc40003f05270 */
[----:B------:R0:W5:Y:S11]  /*5860*/  LDL.LU R0, [R1+0xa4] ;  /* 0x0000a40001007983 */ /* 0x0001760000300800 */
[----:B------:R-:W-:-:S05]  /*5870*/  VOTEU.ANY UP0, P0 ;  /* 0x00000000003f7886 */ /* 0x000fca0000000100 */
[----:B------:R-:W-:-:S06]  /*5880*/  @UP0 UIADD3 UR6, UR16, UR5, URZ ;  /* 0x0000000510060290 */ /* 0x000fcc000fffe03f */
[----:B------:R-:W-:-:S04]  /*5890*/  IMAD.U32 R24, RZ, RZ, UR6 ;  /* 0x00000006ff187e24 */ /* 0x000fc8000f8e00ff */
[----:B------:R-:W-:-:S04]  /*58a0*/  @P0 IMAD.WIDE.U32 R24, R24, -0x45d1745d, RZ ;  /* 0xba2e8ba318180825 */ /* 0x000fc800078e00ff */
[----:B------:R-:W-:Y:S01]  /*58b0*/  IMAD.U32 R27, RZ, RZ, UR6 ;  /* 0x00000006ff1b7e24 */ /* 0x000fe2000f8e00ff */
[----:B------:R-:W-:-:S05]  /*58c0*/  @P0 SHF.R.U32.HI R24, RZ, 0x4, R25 ;  /* 0x00000004ff180819 */ /* 0x000fca0000011619 */
[----:B------:R-:W-:-:S05]  /*58d0*/  @P0 IMAD R24, R24, -0x16, R27 ;  /* 0xffffffea18180824 */ /* 0x000fca00078e021b */
[----:B------:R-:W-:Y:S01]  /*58e0*/  @P0 LEA R24, R24, UR12, 0x3 ;  /* 0x0000000c18180c11 */ /* 0x000fe2000f8e18ff */
[----:B------:R-:W-:-:S04]  /*58f0*/  UISETP.GT.U32.AND UP0, UPT, UR13, 0x1, UPT ;  /* 0x000000010d00788c */ /* 0x000fc8000bf04070 */
[----:B------:R-:W-:-:S05]  /*5900*/  @P0 VIADD R24, R24, 0xb0 ;  /* 0x000000b018180836 */ /* 0x000fca0000000000 */
[----:B---3--:R-:W-:-:S04]  /*5910*/  @P0 PRMT R24, R227, 0x654, R24 ;  /* 0x00000654e3180816 */ /* 0x008fc80000000018 */
[----:B------:R0:W-:Y:S01]  /*5920*/  @P0 SYNCS.ARRIVE.TRANS64.RED.A1T0 RZ, [R24+URZ], RZ ;  /* 0x000000ff18ff09a7 */ /* 0x0001e2000810043f */
[----:B------:R-:W-:-:S13]  /*5930*/  PLOP3.LUT P0, PT, PT, PT, UP0, 0x80, 0x0 ;  /* 0x000000000000781c */ /* 0x000fda0003f0f008 */
[----:B0-----:R-:W-:Y:S05]  /*5940*/  @P0 BRA `(.L_x_37) ;  /* 0x0000000000040947 */ /* 0x001fea0003800000 */
[----:B------:R-:W-:Y:S01]  /*5950*/  BPT.TRAP 0x1 ;  /* 0x000000040000795c */ /* 0x000fe20000300000 */
.L_x_37:
[----:B------:R-:W0:Y:S01]  /*5960*/  S2R R25, SR_TID.X ;  /* 0x0000000000197919 */ /* 0x000e220000002100 */
[----:B------:R-:W-:Y:S01]  /*5970*/  IMAD.U32 R24, RZ, RZ, UR30 ;  /* 0x0000001eff187e24 */ /* 0x000fe2000f8e00ff */
[----:B------:R-:W-:Y:S01]  /*5980*/  UIADD3 UR5, UR28, UR5, URZ ;  /* 0x000000051c057290 */ /* 0x000fe2000fffe03f */
[----:B------:R-:W3:Y:S01]  /*5990*/  LDC R35, c[0x0][0x288] ;  /* 0x0000a200ff237b82 */ /* 0x000ee20000000800 */
[----:B------:R-:W-:Y:S02]  /*59a0*/  UISETP.GE.U32.AND UP1, UPT, UR28, 0x16, UPT ;  /* 0x000000161c00788c */ /* 0x000fe4000bf26070 */
[----:B------:R-:W-:Y:S01]  /*59b0*/  SHF.L.U32 R24, R24, 0x1f, RZ ;  /* 0x0000001f18187819 */ /* 0x000fe200000006ff */
[----:B------:R-:W-:Y:S02]  /*59c0*/  UISETP.GT.U32.AND UP0, UPT, UR5, 0x15, UPT ;  /* 0x000000150500788c */ /* 0x000fe4000bf04070 */
[----:B------:R-:W-:Y:S01]  /*59d0*/  UIMAD.WIDE.U32 UR6, UR5, -0x45d1745d, URZ ;  /* 0xba2e8ba3050678a5 */ /* 0x000fe2000f8e003f */
[----:B------:R-:W4:Y:S01]  /*59e0*/  SYNCS.PHASECHK.TRANS64.TRYWAIT P0, [UR17+0x8], R24 ;  /* 0x00000818ff0075a7 */ /* 0x000f220008000151 */
[----:B------:R-:W-:-:S02]  /*59f0*/  UISETP.LT.U32.AND UP0, UPT, UR28, 0x16, UP0 ;  /* 0x000000161c00788c */ /* 0x000fc40008701070 */
[----:B------:R-:W-:Y:S02]  /*5a00*/  USHF.R.U32.HI UR6, URZ, 0x4, UR7 ;  /* 0x000000043f067899 */ /* 0x000fe40008011607 */
[----:B------:R-:W-:Y:S02]  /*5a10*/  USEL UR8, URZ, 0x1, !UP0 ;  /* 0x000000013f087887 */ /* 0x000fe4000c000000 */
[----:B------:R-:W-:Y:S02]  /*5a20*/  UIMAD UR5, UR6, -0x16, UR5 ;  /* 0xffffffea060578a4 */ /* 0x000fe4000f8e0205 */
[----:B------:R-:W-:-:S04]  /*5a30*/  ULOP3.LUT UR4, UR4, UR8, URZ, 0x3c, !UPT ;  /* 0x0000000804047292 */ /* 0x000fc8000f8e3c3f */
[----:B------:R-:W-:Y:S01]  /*5a40*/  @UP1 ULOP3.LUT UR4, UR4, 0x1, UR6, 0x78, !UPT ;  /* 0x0000000104041892 */ /* 0x000fe2000f8e7806 */
[----:B0-----:R-:W-:-:S04]  /*5a50*/  SHF.R.S32.HI R26, RZ, 0x1f, R25 ;  /* 0x0000001fff1a7819 */ /* 0x001fc80000011419 */
[----:B------:R-:W-:-:S04]  /*5a60*/  LEA.HI R26, R26, R25, RZ, 0x7 ;  /* 0x000000191a1a7211 */ /* 0x000fc800078f38ff */
[----:B------:R-:W-:-:S05]  /*5a70*/  LOP3.LUT R26, R26, 0xffffff80, RZ, 0xc0, !PT ;  /* 0xffffff801a1a7812 */ /* 0x000fca00078ec0ff */
[----:B------:R-:W-:-:S05]  /*5a80*/  IMAD.IADD R26, R25, 0x1, -R26 ;  /* 0x00000001191a7824 */ /* 0x000fca00078e0a1a */
[----:B------:R-:W-:-:S04]  /*5a90*/  SHF.R.S32.HI R25, RZ, 0x1f, R26 ;  /* 0x0000001fff197819 */ /* 0x000fc8000001141a */
[----:B------:R-:W-:-:S04]  /*5aa0*/  LEA.HI R25, R25, R26, RZ, 0x2 ;  /* 0x0000001a19197211 */ /* 0x000fc800078f10ff */
[----:B------:R-:W-:-:S05]  /*5ab0*/  LOP3.LUT R25, R25, 0xfffffffc, RZ, 0xc0, !PT ;  /* 0xfffffffc19197812 */ /* 0x000fca00078ec0ff */
[----:B------:R-:W-:-:S04]  /*5ac0*/  IMAD.IADD R40, R26, 0x1, -R25 ;  /* 0x000000011a287824 */ /* 0x000fc800078e0a19 */
[----:B------:R-:W-:Y:S01]  /*5ad0*/  IMAD.SHL.U32 R32, R40, 0x2, RZ ;  /* 0x0000000228207824 */ /* 0x000fe200078e00ff */
[----:B---34-:R-:W-:Y:S06]  /*5ae0*/  @!P0 BRA `(.L_x_39) ;  /* 0x000000b400188947 */ /* 0x018fec0003800000 */
.L_x_343:
[----:B-----5:R3:W-:Y:S01]  /*5af0*/  STL [R1+0xa8], R2 ;  /* 0x0000a80201007387 */ /* 0x0207e20000100800 */
[----:B------:R-:W-:Y:S01]  /*5b00*/  ULDC UR8, c[0x0][0x284] ;  /* 0x0000a10000087ab9 */ /* 0x000fe20000000800 */
[----:B------:R-:W-:Y:S01]  /*5b10*/  SHF.R.S32.HI R33, RZ, 0x1f, R32 ;  /* 0x0000001fff217819 */ /* 0x000fe20000011420 */
[----:B------:R-:W-:Y:S01]  /*5b20*/  ULDC.64 UR6, c[0x0][0x5d0] ;  /* 0x0001740000067ab9 */ /* 0x000fe20000000a00 */
[----:B---3--:R-:W3:Y:S04]  /*5b30*/  LDL.LU R2, [R1+0x90] ;  /* 0x0000900001027983 */ /* 0x008ee80000300800 */
[----:B------:R4:W-:Y:S04]  /*5b40*/  STL [R1+0xa4], R0 ;  /* 0x0000a40001007387 */ /* 0x0009e80000100800 */
[----:B------:R-:W2:Y:S04]  /*5b50*/  LDL R227, [R1+0x7c] ;  /* 0x00007c0001e37983 */ /* 0x000ea80000100800 */
[----:B----4-:R-:W4:Y:S01]  /*5b60*/  LDL R0, [R1+0x8c] ;  /* 0x00008c0001007983 */ /* 0x010f220000100800 */
[----:B---3--:R-:W-:-:S03]  /*5b70*/  IMAD.SHL.U32 R37, R2, 0x100, RZ ;  /* 0x0000010002257824 */ /* 0x008fc600078e00ff */
[----:B------:R3:W5:Y:S01]  /*5b80*/  LDL.LU R2, [R1+0xa8] ;  /* 0x0000a80001027983 */ /* 0x0007620000300800 */
[----:B----4-:R-:W-:-:S03]  /*5b90*/  IMAD.SHL.U32 R34, R0, 0x40, RZ ;  /* 0x0000004000227824 */ /* 0x010fc600078e00ff */
[----:B------:R3:W5:Y:S02]  /*5ba0*/  LDL.LU R0, [R1+0xa4] ;  /* 0x0000a40001007983 */ /* 0x0007640000300800 */
[----:B------:R-:W-:Y:S02]  /*5bb0*/  ISETP.GE.AND P0, PT, R34, UR8, PT ;  /* 0x0000000822007c0c */ /* 0x000fe4000bf06270 */
[----:B--2---:R-:W-:Y:S02]  /*5bc0*/  SHF.R.S32.HI R38, RZ, 0x1f, R227 ;  /* 0x0000001fff267819 */ /* 0x004fe400000114e3 */
[----:B------:R-:W-:Y:S01]  /*5bd0*/  ISETP.GE.OR P0, PT, R37, R35, P0 ;  /* 0x000000232500720c */ /* 0x000fe20000706670 */
[----:B0-----:R-:W-:-:S04]  /*5be0*/  IMAD.WIDE.U32 R24, R227, UR6, R32 ;  /* 0x00000006e3187c25 */ /* 0x001fc8000f8e0020 */
[----:B------:R-:W-:Y:S01]  /*5bf0*/  IMAD R26, R38, UR6, RZ ;  /* 0x00000006261a7c24 */ /* 0x000fe2000f8e02ff */
[----:B------:R-:W-:Y:S02]  /*5c00*/  SHF.R.S32.HI R36, RZ, 0x1f, R37 ;  /* 0x0000001fff247819 */ /* 0x000fe40000011425 */
[----:B------:R-:W-:Y:S01]  /*5c10*/  IADD3 R24, P1, R37, R24, RZ ;  /* 0x0000001825187210 */ /* 0x000fe20007f3e0ff */
[----:B------:R-:W-:-:S05]  /*5c20*/  IMAD R27, R227, UR7, R26 ;  /* 0x00000007e31b7c24 */ /* 0x000fca000f8e021a */
[----:B------:R-:W-:Y:S01]  /*5c30*/  IADD3.X R25, R36, R25, R27, P1, !PT ;  /* 0x0000001924197210 */ /* 0x000fe20000ffe41b */
[----:B---3--:R-:W-:Y:S06]  /*5c40*/  @P0 BRA `(.L_x_40) ;  /* 0x0000008c00cc0947 */ /* 0x008fec0003800000 */
[----:B------:R0:W-:Y:S01]  /*5c50*/  STL.64 [R1+0xb0], R4 ;  /* 0x0000b00401007387 */ /* 0x0001e20000100a00 */
[----:B------:R-:W2:Y:S01]  /*5c60*/  LDC.64 R28, c[0x0][0x5c8] ;  /* 0x00017200ff1c7b82 */ /* 0x000ea20000000a00 */
[----:B------:R-:W-:Y:S02]  /*5c70*/  ULDC.64 UR6, c[0x0][0x5c0] ;  /* 0x0001700000067ab9 */ /* 0x000fe40000000a00 */
[----:B0-----:R-:W3:Y:S04]  /*5c80*/  LDL.64 R4, [R1+0x98] ;  /* 0x0000980001047983 */ /* 0x001ee80000100a00 */
[----:B-----5:R0:W-:Y:S04]  /*5c90*/  STL [R1+0xa8], R2 ;  /* 0x0000a80201007387 */ /* 0x0201e80000100800 */
[----:B0-----:R-:W3:Y:S04]  /*5ca0*/  LDL.LU R2, [R1+0x8c] ;  /* 0x00008c0001027983 */ /* 0x001ee80000300800 */
[----:B------:R0:W-:Y:S04]  /*5cb0*/  STL [R1+0xa4], R0 ;  /* 0x0000a40001007387 */ /* 0x0001e80000100800 */
[----:B0-----:R-:W4:Y:S01]  /*5cc0*/  LDL R0, [R1+0x94] ;  /* 0x0000940001007983 */ /* 0x001f220000100800 */
[----:B---3--:R-:W-:-:S03]  /*5cd0*/  IMAD.WIDE R30, R2, 0x40, R4 ;  /* 0x00000040021e7825 */ /* 0x008fc600078e0204 */
[----:B------:R0:W5:Y:S04]  /*5ce0*/  LDL.LU.64 R4, [R1+0xb0] ;  /* 0x0000b00001047983 */ /* 0x0001680000300a00 */
[----:B------:R0:W5:Y:S01]  /*5cf0*/  LDL.LU R2, [R1+0xa8] ;  /* 0x0000a80001027983 */ /* 0x0001620000300800 */
[-C--:B--2---:R-:W-:Y:S02]  /*5d00*/  IMAD R26, R31, R28.reuse, RZ ;  /* 0x0000001c1f1a7224 */ /* 0x084fe400078e02ff */
[----:B------:R-:W-:-:S04]  /*5d10*/  IMAD.WIDE.U32 R24, R30, R28, R24 ;  /* 0x0000001c1e187225 */ /* 0x000fc800078e0018 */
[----:B------:R-:W-:Y:S01]  /*5d20*/  IMAD R27, R30, R29, R26 ;  /* 0x0000001d1e1b7224 */ /* 0x000fe200078e021a */
[----:B------:R-:W-:Y:S01]  /*5d30*/  LEA R26, P0, R28, R24, 0x3 ;  /* 0x000000181c1a7211 */ /* 0x000fe200078018ff */
[----:B----4-:R-:W-:Y:S01]  /*5d40*/  IMAD.IADD R39, R0, 0x1, -R34 ;  /* 0x0000000100277824 */ /* 0x010fe200078e0a22 */
[----:B------:R-:W-:Y:S01]  /*5d50*/  IADD3 R24, P1, R24, UR6, RZ ;  /* 0x0000000618187c10 */ /* 0x000fe2000ff3e0ff */
[----:B------:R0:W5:Y:S01]  /*5d60*/  LDL.LU R0, [R1+0xa4] ;  /* 0x0000a40001007983 */ /* 0x0001620000300800 */
[----:B------:R-:W-:Y:S01]  /*5d70*/  IMAD.IADD R27, R25, 0x1, R27 ;  /* 0x00000001191b7824 */ /* 0x000fe200078e021b */
[----:B------:R-:W-:-:S04]  /*5d80*/  IADD3 R26, P3, R26, UR6, RZ ;  /* 0x000000061a1a7c10 */ /* 0x000fc8000ff7e0ff */
[----:B------:R-:W-:Y:S01]  /*5d90*/  LEA.HI.X R29, R28, R27, R29, 0x3, P0 ;  /* 0x0000001b1c1d7211 */ /* 0x000fe200000f1c1d */
[----:B------:R-:W-:Y:S01]  /*5da0*/  IMAD R28, R40, -0x2, R35 ;  /* 0xfffffffe281c7824 */ /* 0x000fe200078e0223 */
[----:B------:R-:W-:Y:S01]  /*5db0*/  FSETP.NEU.AND P0, PT, RZ, UR26, PT ;  /* 0x0000001aff007c0b */ /* 0x000fe2000bf0d000 */
[----:B------:R-:W-:Y:S01]  /*5dc0*/  BSSY B0, `(.L_x_40) ;  /* 0x00008db000007945 */ /* 0x000fe20003800000 */
[----:B------:R-:W-:Y:S02]  /*5dd0*/  IADD3.X R25, R27, UR7, RZ, P1, !PT ;  /* 0x000000071b197c10 */ /* 0x000fe40008ffe4ff */
[----:B------:R-:W-:Y:S01]  /*5de0*/  IADD3.X R27, R29, UR7, RZ, P3, !PT ;  /* 0x000000071d1b7c10 */ /* 0x000fe20009ffe4ff */
[----:B------:R-:W-:-:S08]  /*5df0*/  IMAD.IADD R34, R28, 0x1, -R37 ;  /* 0x000000011c227824 */ /* 0x000fd000078e0a25 */
[----:B0-----:R-:W-:Y:S05]  /*5e00*/  @!P0 BRA `(.L_x_41) ;  /* 0x0000006800d88947 */ /* 0x001fea0003800000 */
[----:B------:R-:W-:Y:S01]  /*5e10*/  ULDC.64 UR6, c[0x0][0x5b8] ;  /* 0x00016e0000067ab9 */ /* 0x000fe20000000a00 */
[----:B------:R-:W-:Y:S01]  /*5e20*/  ULDC.64 UR8, c[0x0][0x5a8] ;  /* 0x00016a0000087ab9 */ /* 0x000fe20000000a00 */
[----:B------:R-:W-:Y:S01]  /*5e30*/  IMAD.WIDE.U32 R32, R227, UR6, R32 ;  /* 0x00000006e3207c25 */ /* 0x000fe2000f8e0020 */
[----:B------:R-:W-:Y:S03]  /*5e40*/  BSSY B1, `(.L_x_42) ;  /* 0x0000010000017945 */ /* 0x000fe60003800000 */
[----:B------:R-:W-:Y:S01]  /*5e50*/  IMAD R28, R38, UR6, RZ ;  /* 0x00000006261c7c24 */ /* 0x000fe2000f8e02ff */
[----:B------:R-:W-:-:S03]  /*5e60*/  IADD3 R32, P0, R37, R32, RZ ;  /* 0x0000002025207210 */ /* 0x000fc60007f1e0ff */
[----:B------:R-:W-:Y:S01]  /*5e70*/  IMAD R29, R227, UR7, R28 ;  /* 0x00000007e31d7c24 */ /* 0x000fe2000f8e021c */
[----:B------:R-:W-:Y:S02]  /*5e80*/  ULDC.64 UR6, c[0x0][0x5b0] ;  /* 0x00016c0000067ab9 */ /* 0x000fe40000000a00 */
[----:B------:R-:W-:Y:S02]  /*5e90*/  IMAD R35, R31, UR6, RZ ;  /* 0x000000061f237c24 */ /* 0x000fe4000f8e02ff */
[----:B------:R-:W-:Y:S02]  /*5ea0*/  IADD3.X R33, R36, R33, R29, P0, !PT ;  /* 0x0000002124217210 */ /* 0x000fe400007fe41d */
[----:B------:R-:W-:Y:S01]  /*5eb0*/  ISETP.GE.AND P0, PT, R39, 0x1, PT ;  /* 0x000000012700780c */ /* 0x000fe20003f06270 */
[C---:B------:R-:W-:Y:S02]  /*5ec0*/  IMAD R35, R30.reuse, UR7, R35 ;  /* 0x000000071e237c24 */ /* 0x040fe4000f8e0223 */
[----:B------:R-:W-:Y:S01]  /*5ed0*/  IMAD.WIDE.U32 R28, R30, UR6, R32 ;  /* 0x000000061e1c7c25 */ /* 0x000fe2000f8e0020 */
[----:B------:R-:W-:-:S02]  /*5ee0*/  ISETP.LT.OR P4, PT, R34, 0x1, !P0 ;  /* 0x000000012200780c */ /* 0x000fc40004781670 */
[----:B------:R-:W-:-:S04]  /*5ef0*/  IADD3 R28, P1, R28, UR8, RZ ;  /* 0x000000081c1c7c10 */ /* 0x000fc8000ff3e0ff */
[--C-:B------:R-:W-:Y:S02]  /*5f00*/  IADD3.X R29, R29, UR9, R35.reuse, P1, !PT ;  /* 0x000000091d1d7c10 */ /* 0x100fe40008ffe423 */
[----:B------:R-:W-:-:S05]  /*5f10*/  PRMT R35, RZ, 0x7610, R35 ;  /* 0x00007610ff237816 */ /* 0x000fca0000000023 */
[----:B------:R-:W-:Y:S05]  /*5f20*/  @P4 BRA `(.L_x_43) ;  /* 0x0000000000044947 */ /* 0x000fea0003800000 */
[----:B------:R0:W5:Y:S02]  /*5f30*/  LDG.E.U8 R35, desc[UR22][R28.64] ;  /* 0x000000161c237981 */ /* 0x000164000c1e1100 */
.L_x_43:
[----:B------:R-:W-:Y:S05]  /*5f40*/  BSYNC B1 ;  /* 0x0000000000017941 */ /* 0x000fea0003800000 */
.L_x_42:
[----:B-----5:R-:W-:Y:S01]  /*5f50*/  LOP3.LUT R35, R35, 0xff, RZ, 0xc0, !PT ;  /* 0x000000ff23237812 */ /* 0x020fe200078ec0ff */
[----:B------:R-:W-:Y:S01]  /*5f60*/  BSSY B1, `(.L_x_44) ;  /* 0x000000b000017945 */ /* 0x000fe20003800000 */
[----:B------:R-:W-:Y:S02]  /*5f70*/  ISETP.LT.OR P3, PT, R34, 0x2, !P0 ;  /* 0x000000022200780c */ /* 0x000fe40004761670 */
[----:B------:R-:W-:-:S05]  /*5f80*/  F2FP.F16.E4M3.UNPACK_B R35, R35 ;  /* 0x00000023ff23723e */ /* 0x000fca00020006ff */
[----:B------:R-:W-:-:S05]  /*5f90*/  HADD2.F32 R35, -RZ, R35.H0_H0 ;  /* 0x20000023ff237230 */ /* 0x000fca0000004100 */
[----:B------:R-:W-:-:S04]  /*5fa0*/  FMUL R35, R35, UR26 ;  /* 0x0000001a23237c20 */ /* 0x000fc80008400000 */
[----:B------:R-:W-:-:S05]  /*5fb0*/  FFMA R35, R226, UR25, R35 ;  /* 0x00000019e2237c23 */ /* 0x000fca0008000023 */
[----:B------:R-:W-:Y:S02]  /*5fc0*/  F2FP.SATFINITE.E4M3.F32.PACK_AB_MERGE_C R37, RZ, R35, RZ ;  /* 0x00000023ff25723e */ /* 0x000fe400048070ff */
[----:B------:R-:W-:-:S03]  /*5fd0*/  PRMT R35, RZ, 0x7610, R35 ;  /* 0x00007610ff237816 */ /* 0x000fc60000000023 */
[----:B------:R2:W-:Y:S01]  /*5fe0*/  @!P4 STG.E.U8 desc[UR22][R24.64], R37 ;  /* 0x000000251800c986 */ /* 0x0005e2000c101116 */
[----:B------:R-:W-:Y:S05]  /*5ff0*/  @P3 BRA `(.L_x_45) ;  /* 0x0000000000043947 */ /* 0x000fea0003800000 */
[----:B------:R3:W5:Y:S02]  /*6000*/  LDG.E.U8 R35, desc[UR22][R28.64+0x1] ;  /* 0x000001161c237981 */ /* 0x000764000c1e1100 */
.L_x_45:
[----:B------:R-:W-:Y:S05]  /*6010*/  BSYNC B1 ;  /* 0x0000000000017941 */ /* 0x000fea0003800000 */
.L_x_44:
[----:B-----5:R-:W-:Y:S01]  /*6020*/  LOP3.LUT R35, R35, 0xff, RZ, 0xc0, !PT ;  /* 0x000000ff23237812 */ /* 0x020fe200078ec0ff */
[----:B------:R-:W-:Y:S01]  /*6030*/  BSSY B1, `(.L_x_46) ;  /* 0x0000013000017945 */ /* 0x000fe20003800000 */
[----:B--2---:R-:W-:Y:S02]  /*6040*/  IADD3 R37, P1, R30, 0x8, RZ ;  /* 0x000000081e257810 */ /* 0x004fe40007f3e0ff */
[----:B------:R-:W-:-:S03]  /*6050*/  F2FP.F16.E4M3.UNPACK_B R35, R35 ;  /* 0x00000023ff23723e */ /* 0x000fc600020006ff */
[----:B------:R-:W-:Y:S01]  /*6060*/  IMAD.X R31, RZ, RZ, R31, P1 ;  /* 0x000000ffff1f7224 */ /* 0x000fe200008e061f */
[----:B------:R-:W-:Y:S01]  /*6070*/  ISETP.GE.AND P1, PT, R39, 0x9, PT ;  /* 0x000000092700780c */ /* 0x000fe20003f26270 */
[----:B------:R-:W-:Y:S02]  /*6080*/  HADD2.F32 R35, -RZ, R35.H0_H0 ;  /* 0x20000023ff237230 */ /* 0x000fe40000004100 */
[----:B------:R-:W-:Y:S01]  /*6090*/  IMAD R36, R31, UR6, RZ ;  /* 0x000000061f247c24 */ /* 0x000fe2000f8e02ff */
[----:B------:R-:W-:Y:S01]  /*60a0*/  ISETP.LT.OR P5, PT, R34, 0x1, !P1 ;  /* 0x000000012200780c */ /* 0x000fe20004fa1670 */
[----:B------:R-:W-:-:S04]  /*60b0*/  IMAD.WIDE.U32 R32, R37, UR6, R32 ;  /* 0x0000000625207c25 */ /* 0x000fc8000f8e0020 */
[----:B------:R-:W-:Y:S01]  /*60c0*/  FMUL R30, R35, UR26 ;  /* 0x0000001a231e7c20 */ /* 0x000fe20008400000 */
[----:B------:R-:W-:-:S03]  /*60d0*/  IMAD R37, R37, UR7, R36 ;  /* 0x0000000725257c24 */ /* 0x000fc6000f8e0224 */
[----:B------:R-:W-:Y:S01]  /*60e0*/  FFMA R225, R225, UR25, R30 ;  /* 0x00000019e1e17c23 */ /* 0x000fe2000800001e */
[----:B------:R-:W-:Y:S02]  /*60f0*/  IADD3 R30, P4, R32, UR8, RZ ;  /* 0x00000008201e7c10 */ /* 0x000fe4000ff9e0ff */
[----:B------:R-:W-:Y:S02]  /*6100*/  PRMT R32, RZ, 0x7610, R32 ;  /* 0x00007610ff207816 */ /* 0x000fe40000000020 */
[----:B------:R-:W-:Y:S02]  /*6110*/  F2FP.SATFINITE.E4M3.F32.PACK_AB_MERGE_C R225, RZ, R225, RZ ;  /* 0x000000e1ffe1723e */ /* 0x000fe400048070ff */
[----:B------:R-:W-:-:S03]  /*6120*/  IADD3.X R31, R33, UR9, R37, P4, !PT ;  /* 0x00000009211f7c10 */ /* 0x000fc6000a7fe425 */
[----:B------:R2:W-:Y:S01]  /*6130*/  @!P3 STG.E.U8 desc[UR22][R24.64+0x1], R225 ;  /* 0x000001e11800b986 */ /* 0x0005e2000c101116 */
[----:B------:R-:W-:Y:S05]  /*6140*/  @P5 BRA `(.L_x_47) ;  /* 0x0000000000045947 */ /* 0x000fea0003800000 */
[----:B------:R4:W5:Y:S02]  /*6150*/  LDG.E.U8 R32, desc[UR22][R30.64] ;  /* 0x000000161e207981 */ /* 0x000964000c1e1100 */
.L_x_47:
[----:B------:R-:W-:Y:S05]  /*6160*/  BSYNC B1 ;  /* 0x0000000000017941 */ /* 0x000fea0003800000 */
.L_x_46:
[----:B-----5:R-:W-:Y:S01]  /*6170*/  LOP3.LUT R32, R32, 0xff, RZ, 0xc0, !PT ;  /* 0x000000ff20207812 */ /* 0x020fe200078ec0ff */
[----:B------:R-:W-:Y:S01]  /*6180*/  BSSY B1, `(.L_x_48) ;  /* 0x000000b000017945 */ /* 0x000fe20003800000 */
[----:B------:R-:W-:Y:S02]  /*6190*/  ISETP.LT.OR P3, PT, R34, 0x2, !P1 ;  /* 0x000000022200780c */ /* 0x000fe40004f61670 */
[----:B------:R-:W-:-:S05]  /*61a0*/  F2FP.F16.E4M3.UNPACK_B R32, R32 ;  /* 0x00000020ff20723e */ /* 0x000fca00020006ff */
[----:B------:R-:W-:-:S05]  /*61b0*/  HADD2.F32 R32, -RZ, R32.H0_H0 ;  /* 0x20000020ff207230 */ /* 0x000fca0000004100 */
[----:B------:R-:W-:Y:S01]  /*61c0*/  FMUL R33, R32, UR26 ;  /* 0x0000001a20217c20 */ /* 0x000fe20008400000 */
[----:B------:R-:W-:-:S03]  /*61d0*/  PRMT R32, RZ, 0x7610, R32 ;  /* 0x00007610ff207816 */ /* 0x000fc60000000020 */
[----:B------:R-:W-:-:S05]  /*61e0*/  FFMA R33, R224, UR25, R33 ;  /* 0x00000019e0217c23 */ /* 0x000fca0008000021 */
[----:B------:R-:W-:-:S05]  /*61f0*/  F2FP.SATFINITE.E4M3.F32.PACK_AB_MERGE_C R33, RZ, R33, RZ ;  /* 0x00000021ff21723e */ /* 0x000fca00048070ff */
[----:B------:R0:W-:Y:S01]  /*6200*/  @!P5 STG.E.U8 desc[UR22][R26.64], R33 ;  /* 0x000000211a00d986 */ /* 0x0001e2000c101116 */
[----:B------:R-:W-:Y:S05]  /*6210*/  @P3 BRA `(.L_x_49) ;  /* 0x0000000000043947 */ /* 0x000fea0003800000 */
[----:B------:R0:W5:Y:S02]  /*6220*/  LDG.E.U8 R32, desc[UR22][R30.64+0x1] ;  /* 0x000001161e207981 */ /* 0x000164000c1e1100 */
.L_x_49:
[----:B------:R-:W-:Y:S05]  /*6230*/  BSYNC B1 ;  /* 0x0000000000017941 */ /* 0x000fea0003800000 */
.L_x_48:
[----:B-----5:R-:W-:Y:S01]  /*6240*/  LOP3.LUT R32, R32, 0xff, RZ, 0xc0, !PT ;  /* 0x000000ff20207812 */ /* 0x020fe200078ec0ff */
[----:B------:R-:W-:Y:S01]  /*6250*/  BSSY B1, `(.L_x_50) ;  /* 0x000000b000017945 */ /* 0x000fe20003800000 */
[----:B------:R-:W-:Y:S02]  /*6260*/  ISETP.LT.OR P4, PT, R34, 0x9, !P0 ;  /* 0x000000092200780c */ /* 0x000fe40004781670 */
[----:B------:R-:W-:-:S05]  /*6270*/  F2FP.F16.E4M3.UNPACK_B R32, R32 ;  /* 0x00000020ff20723e */ /* 0x000fca00020006ff */
[----:B------:R-:W-:-:S05]  /*6280*/  HADD2.F32 R32, -RZ, R32.H0_H0 ;  /* 0x20000020ff207230 */ /* 0x000fca0000004100 */
[----:B------:R-:W-:-:S04]  /*6290*/  FMUL R32, R32, UR26 ;  /* 0x0000001a20207c20 */ /* 0x000fc80008400000 */
[----:B------:R-:W-:-:S05]  /*62a0*/  FFMA R32, R223, UR25, R32 ;  /* 0x00000019df207c23 */ /* 0x000fca0008000020 */
[----:B0-----:R-:W-:Y:S02]  /*62b0*/  F2FP.SATFINITE.E4M3.F32.PACK_AB_MERGE_C R33, RZ, R32, RZ ;  /* 0x00000020ff21723e */ /* 0x001fe400048070ff */
[----:B------:R-:W-:-:S03]  /*62c0*/  PRMT R32, RZ, 0x7610, R32 ;  /* 0x00007610ff207816 */ /* 0x000fc60000000020 */
[----:B------:R0:W-:Y:S01]  /*62d0*/  @!P3 STG.E.U8 desc[UR22][R26.64+0x1], R33 ;  /* 0x000001211a00b986 */ /* 0x0001e2000c101116 */
[----:B------:R-:W-:Y:S05]  /*62e0*/  @P4 BRA `(.L_x_51) ;  /* 0x0000000000044947 */ /* 0x000fea0003800000 */
[----:B------:R0:W5:Y:S02]  /*62f0*/  LDG.E.U8 R32, desc[UR22][R28.64+0x8] ;  /* 0x000008161c207981 */ /* 0x000164000c1e1100 */
.L_x_51:
[----:B------:R-:W-:Y:S05]  /*6300*/  BSYNC B1 ;  /* 0x0000000000017941 */ /* 0x000fea0003800000 */
.L_x_50:
[----:B-----5:R-:W-:Y:S01]  /*6310*/  LOP3.LUT R32, R32, 0xff, RZ, 0xc0, !PT ;  /* 0x000000ff20207812 */ /* 0x020fe200078ec0ff */
[----:B------:R-:W-:Y:S01]  /*6320*/  BSSY B1, `(.L_x_52) ;  /* 0x000000b000017945 */ /* 0x000fe20003800000 */
[----:B------:R-:W-:Y:S02]  /*6330*/  ISETP.LT.OR P3, PT, R34, 0xa, !P0 ;  /* 0x0000000a2200780c */ /* 0x000fe40004761670 */
[----:B------:R-:W-:-:S05]  /*6340*/  F2FP.F16.E4M3.UNPACK_B R32, R32 ;  /* 0x00000020ff20723e */ /* 0x000fca00020006ff */
[----:B------:R-:W-:-:S05]  /*6350*/  HADD2.F32 R32, -RZ, R32.H0_H0 ;  /* 0x20000020ff207230 */ /* 0x000fca0000004100 */
[----:B0-----:R-:W-:Y:S01]  /*6360*/  FMUL R33, R32, UR26 ;  /* 0x0000001a20217c20 */ /* 0x001fe20008400000 */
[----:B------:R-:W-:-:S03]  /*6370*/  PRMT R32, RZ, 0x7610, R32 ;  /* 0x00007610ff207816 */ /* 0x000fc60000000020 */
[----:B------:R-:W-:-:S05]  /*6380*/  FFMA R33, R222, UR25, R33 ;  /* 0x00000019de217c23 */ /* 0x000fca0008000021 */
[----:B------:R-:W-:-:S05]  /*6390*/  F2FP.SATFINITE.E4M3.F32.PACK_AB_MERGE_C R33, RZ, R33, RZ ;  /* 0x00000021ff21723e */ /* 0x000fca00048070ff */
[----:B------:R0:W-:Y:S01]  /*63a0*/  @!P4 STG.E.U8 desc[UR22][R24.64+0x8], R33 ;  /* 0x000008211800c986 */ /* 0x0001e2000c101116 */
[----:B------:R-:W-:Y:S05]  /*63b0*/  @P3 BRA `(.L_x_53) ;  /* 0x0000000000043947 */ /* 0x000fea0003800000 */
[----:B------:R0:W5:Y:S02]  /*63c0*/  LDG.E.U8 R32, desc[UR22][R28.64+0x9] ;  /* 0x000009161c207981 */ /* 0x000164000c1e1100 */
.L_x_53:
[----:B------:R-:W-:Y:S05]  /*63d0*/  BSYNC B1 ;  /* 0x0000000000017941 */ /* 0x000fea0003800000 */
.L_x_52:
        /* <DEDUP_REMOVED lines=12> */
.L_x_55:
[----:B------:R-:W-:Y:S05]  /*64a0*/  BSYNC B1 ;  /* 0x0000000000017941 */ /* 0x000fea0003800000 */
.L_x_54:
        /* <DEDUP_REMOVED lines=12> */
.L_x_57:
[----:B------:R-:W-:Y:S05]  /*6570*/  BSYNC B1 ;  /* 0x0000000000017941 */ /* 0x000fea0003800000 */
.L_x_56:
        /* <DEDUP_REMOVED lines=12> */
.L_x_59:
[----:B------:R-:W-:Y:S05]  /*6640*/  BSYNC B1 ;  /* 0x0000000000017941 */ /* 0x000fea0003800000 */
.L_x_58:
        /* <DEDUP_REMOVED lines=12> */
.L_x_61:
[----:B------:R-:W-:Y:S05]  /*6710*/  BSYNC B1 ;  /* 0x0000000000017941 */ /* 0x000fea0003800000 */
.L_x_60:
        /* <DEDUP_REMOVED lines=12> */
.L_x_63:
[----:B------:R-:W-:Y:S05]  /*67e0*/  BSYNC B1 ;  /* 0x0000000000017941 */ /* 0x000fea0003800000 */
.L_x_62:
        /* <DEDUP_REMOVED lines=12> */
.L_x_65:
[----:B------:R-:W-:Y:S05]  /*68b0*/  BSYNC B1 ;  /* 0x0000000000017941 */ /* 0x000fea0003800000 */
.L_x_64:
        /* <DEDUP_REMOVED lines=12> */
.L_x_67:
[----:B------:R-:W-:Y:S05]  /*6980*/  BSYNC B1 ;  /* 0x0000000000017941 */ /* 0x000fea0003800000 */
.L_x_66:
        /* <DEDUP_REMOVED lines=12> */
.L_x_69:
[----:B------:R-:W-:Y:S05]  /*6a50*/  BSYNC B1 ;  /* 0x0000000000017941 */ /* 0x000fea0003800000 */
.L_x_68:
        /* <DEDUP_REMOVED lines=12> */
.L_x_71:
[----:B------:R-:W-:Y:S05]  /*6b20*/  BSYNC B1 ;  /* 0x0000000000017941 */ /* 0x000fea0003800000 */
.L_x_70:
        /* <DEDUP_REMOVED lines=12> */
.L_x_73:
[----:B------:R-:W-:Y:S05]  /*6bf0*/  BSYNC B1 ;  /* 0x0000000000017941 */ /* 0x000fea0003800000 */
.L_x_72:
        /* <DEDUP_REMOVED lines=12> */
.L_x_75:
[----:B------:R-:W-:Y:S05]  /*6cc0*/  BSYNC B1 ;  /* 0x0000000000017941 */ /* 0x000fea0003800000 */
.L_x_74:
        /* <DEDUP_REMOVED lines=12> */
.L_x_77:
[----:B------:R-:W-:Y:S05]  /*6d90*/  BSYNC B1 ;  /* 0x0000000000017941 */ /* 0x000fea0003800000 */
.L_x_76:
        /* <DEDUP_REMOVED lines=12> */
.L_x_79:
[----:B------:R-:W-:Y:S05]  /*6e60*/  BSYNC B1 ;  /* 0x0000000000017941 */ /* 0x000fea0003800000 */
.L_x_78:
        /* <DEDUP_REMOVED lines=12> */
.L_x_81:
[----:B------:R-:W-:Y:S05]  /*6f30*/  BSYNC B1 ;  /* 0x0000000000017941 */ /* 0x000fea0003800000 */
.L_x_80:
        /* <DEDUP_REMOVED lines=12> */
.L_x_83:
[----:B------:R-:W-:Y:S05]  /*7000*/  BSYNC B1 ;  /* 0x0000000000017941 */ /* 0x000fea0003800000 */
.L_x_82:
        /* <DEDUP_REMOVED lines=12> */
.L_x_85:
[----:B------:R-:W-:Y:S05]  /*70d0*/  BSYNC B1 ;  /* 0x0000000000017941 */ /* 0x000fea0003800000 */
.L_x_84:
        /* <DEDUP_REMOVED lines=12> */
.L_x_87:
[----:B------:R-:W-:Y:S05]  /*71a0*/  BSYNC B1 ;  /* 0x0000000000017941 */ /* 0x000fea0003800000 */
.L_x_86:
        /* <DEDUP_REMOVED lines=12> */
.L_x_89:
[----:B------:R-:W-:Y:S05]  /*7270*/  BSYNC B1 ;  /* 0x0000000000017941 */ /* 0x000fea0003800000 */
.L_x_88:
        /* <DEDUP_REMOVED lines=12> */
.L_x_91:
[----:B------:R-:W-:Y:S05]  /*7340*/  BSYNC B1 ;  /* 0x0000000000017941 */ /* 0x000fea0003800000 */
.L_x_90:
        /* <DEDUP_REMOVED lines=12> */
.L_x_93:
[----:B------:R-:W-:Y:S05]  /*7410*/  BSYNC B1 ;  /* 0x0000000000017941 */ /* 0x000fea0003800000 */
.L_x_92:
        /* <DEDUP_REMOVED lines=12> */
.L_x_95:
[----:B------:R-:W-:Y:S05]  /*74e0*/  BSYNC B1 ;  /* 0x0000000000017941 */ /* 0x000fea0003800000 */
.L_x_94:
        /* <DEDUP_REMOVED lines=12> */
.L_x_97:
[----:B------:R-:W-:Y:S05]  /*75b0*/  BSYNC B1 ;  /* 0x0000000000017941 */ /* 0x000fea0003800000 */
.L_x_96:
        /* <DEDUP_REMOVED lines=12> */
.L_x_99:
[----:B------:R-:W-:Y:S05]  /*7680*/  BSYNC B1 ;  /* 0x0000000000017941 */ /* 0x000fea0003800000 */
.L_x_98:
        /* <DEDUP_REMOVED lines=12> */
.L_x_101:
[----:B------:R-:W-:Y:S05]  /*7750*/  BSYNC B1 ;  /* 0x0000000000017941 */ /* 0x000fea0003800000 */
.L_x_100:
        /* <DEDUP_REMOVED lines=12> */
.L_x_103:
[----:B------:R-:W-:Y:S05]  /*7820*/  BSYNC B1 ;  /* 0x0000000000017941 */ /* 0x000fea0003800000 */
.L_x_102:
        /* <DEDUP_REMOVED lines=12> */
.L_x_105:
[----:B------:R-:W-:Y:S05]  /*78f0*/  BSYNC B1 ;  /* 0x0000000000017941 */ /* 0x000fea0003800000 */
.L_x_104:
        /* <DEDUP_REMOVED lines=12> */
.L_x_107:
[----:B------:R-:W-:Y:S05]  /*79c0*/  BSYNC B1 ;  /* 0x0000000000017941 */ /* 0x000fea0003800000 */
.L_x_106:
        /* <DEDUP_REMOVED lines=12> */
.L_x_109:
[----:B------:R-:W-:Y:S05]  /*7a90*/  BSYNC B1 ;  /* 0x0000000000017941 */ /* 0x000fea0003800000 */
.L_x_108:
        /* <DEDUP_REMOVED lines=12> */
.L_x_111:
[----:B------:R-:W-:Y:S05]  /*7b60*/  BSYNC B1 ;  /* 0x0000000000017941 */ /* 0x000fea0003800000 */
.L_x_110:
        /* <DEDUP_REMOVED lines=12> */
.L_x_113:
[----:B------:R-:W-:Y:S05]  /*7c30*/  BSYNC B1 ;  /* 0x0000000000017941 */ /* 0x000fea0003800000 */
.L_x_112:
        /* <DEDUP_REMOVED lines=12> */
.L_x_115:
[----:B------:R-:W-:Y:S05]  /*7d00*/  BSYNC B1 ;  /* 0x0000000000017941 */ /* 0x000fea0003800000 */
.L_x_114:
        /* <DEDUP_REMOVED lines=12> */
.L_x_117:
[----:B------:R-:W-:Y:S05]  /*7dd0*/  BSYNC B1 ;  /* 0x0000000000017941 */ /* 0x000fea0003800000 */
.L_x_116:
        /* <DEDUP_REMOVED lines=12> */
.L_x_119:
[----:B------:R-:W-:Y:S05]  /*7ea0*/  BSYNC B1 ;  /* 0x0000000000017941 */ /* 0x000fea0003800000 */
.L_x_118:
        /* <DEDUP_REMOVED lines=12> */
.L_x_121:
[----:B------:R-:W-:Y:S05]  /*7f70*/  BSYNC B1 ;  /* 0x0000000000017941 */ /* 0x000fea0003800000 */
.L_x_120:
        /* <DEDUP_REMOVED lines=12> */
.L_x_123:
[----:B------:R-:W-:Y:S05]  /*8040*/  BSYNC B1 ;  /* 0x0000000000017941 */ /* 0x000fea0003800000 */
.L_x_122:
        /* <DEDUP_REMOVED lines=12> */
.L_x_125:
[----:B------:R-:W-:Y:S05]  /*8110*/  BSYNC B1 ;  /* 0x0000000000017941 */ /* 0x000fea0003800000 */
.L_x_124:
        /* <DEDUP_REMOVED lines=12> */
.L_x_127:
[----:B------:R-:W-:Y:S05]  /*81e0*/  BSYNC B1 ;  /* 0x0000000000017941 */ /* 0x000fea0003800000 */
.L_x_126:
        /* <DEDUP_REMOVED lines=12> */
.L_x_129:
[----:B------:R-:W-:Y:S05]  /*82b0*/  BSYNC B1 ;  /* 0x0000000000017941 */ /* 0x000fea0003800000 */
.L_x_128:
        /* <DEDUP_REMOVED lines=12> */
.L_x_131:
[----:B------:R-:W-:Y:S05]  /*8380*/  BSYNC B1 ;  /* 0x0000000000017941 */ /* 0x000fea0003800000 */
.L_x_130:
        /* <DEDUP_REMOVED lines=12> */
.L_x_133:
[----:B------:R-:W-:Y:S05]  /*8450*/  BSYNC B1 ;  /* 0x0000000000017941 */ /* 0x000fea0003800000 */
.L_x_132:
        /* <DEDUP_REMOVED lines=12> */
.L_x_135:
[----:B------:R-:W-:Y:S05]  /*8520*/  BSYNC B1 ;  /* 0x0000000000017941 */ /* 0x000fea0003800000 */
.L_x_134:
        /* <DEDUP_REMOVED lines=12> */
.L_x_137:
[----:B------:R-:W-:Y:S05]  /*85f0*/  BSYNC B1 ;  /* 0x0000000000017941 */ /* 0x000fea0003800000 */
.L_x_136:
        /* <DEDUP_REMOVED lines=12> */
.L_x_139:
[----:B------:R-:W-:Y:S05]  /*86c0*/  BSYNC B1 ;  /* 0x0000000000017941 */ /* 0x000fea0003800000 */
.L_x_138:
        /* <DEDUP_REMOVED lines=12> */
.L_x_141:
[----:B------:R-:W-:Y:S05]  /*8790*/  BSYNC B1 ;  /* 0x0000000000017941 */ /* 0x000fea0003800000 */
.L_x_140:
        /* <DEDUP_REMOVED lines=12> */
.L_x_143:
[----:B------:R-:W-:Y:S05]  /*8860*/  BSYNC B1 ;  /* 0x0000000000017941 */ /* 0x000fea0003800000 */
.L_x_142:
        /* <DEDUP_REMOVED lines=12> */
.L_x_145:
[----:B------:R-:W-:Y:S05]  /*8930*/  BSYNC B1 ;  /* 0x0000000000017941 */ /* 0x000fea0003800000 */
.L_x_144:
        /* <DEDUP_REMOVED lines=12> */
.L_x_147:
[----:B------:R-:W-:Y:S05]  /*8a00*/  BSYNC B1 ;  /* 0x0000000000017941 */ /* 0x000fea0003800000 */
.L_x_146:
        /* <DEDUP_REMOVED lines=12> */
.L_x_149:
[----:B------:R-:W-:Y:S05]  /*8ad0*/  BSYNC B1 ;  /* 0x0000000000017941 */ /* 0x000fea0003800000 */
.L_x_148:
        /* <DEDUP_REMOVED lines=12> */
.L_x_151:
[----:B------:R-:W-:Y:S05]  /*8ba0*/  BSYNC B1 ;  /* 0x0000000000017941 */ /* 0x000fea0003800000 */
.L_x_150:
        /* <DEDUP_REMOVED lines=12> */
.L_x_153:
[----:B------:R-:W-:Y:S05]  /*8c70*/  BSYNC B1 ;  /* 0x0000000000017941 */ /* 0x000fea0003800000 */
.L_x_152:
        /* <DEDUP_REMOVED lines=12> */
.L_x_155:
[----:B------:R-:W-:Y:S05]  /*8d40*/  BSYNC B1 ;  /* 0x0000000000017941 */ /* 0x000fea0003800000 */
.L_x_154:
        /* <DEDUP_REMOVED lines=12> */
.L_x_157:
[----:B------:R-:W-:Y:S05]  /*8e10*/  BSYNC B1 ;  /* 0x0000000000017941 */ /* 0x000fea0003800000 */
.L_x_156:
        /* <DEDUP_REMOVED lines=12> */
.L_x_159:
[----:B------:R-:W-:Y:S05]  /*8ee0*/  BSYNC B1 ;  /* 0x0000000000017941 */ /* 0x000fea0003800000 */
.L_x_158:
        /* <DEDUP_REMOVED lines=12> */
.L_x_161:
[----:B------:R-:W-:Y:S05]  /*8fb0*/  BSYNC B1 ;  /* 0x0000000000017941 */ /* 0x000fea0003800000 */
.L_x_160:
        /* <DEDUP_REMOVED lines=12> */
.L_x_163:
[----:B------:R-:W-:Y:S05]  /*9080*/  BSYNC B1 ;  /* 0x0000000000017941 */ /* 0x000fea0003800000 */
.L_x_162:
        /* <DEDUP_REMOVED lines=12> */
.L_x_165:
[----:B------:R-:W-:Y:S05]  /*9150*/  BSYNC B1 ;  /* 0x0000000000017941 */ /* 0x000fea0003800000 */
.L_x_164:
        /* <DEDUP_REMOVED lines=12> */
.L_x_167:
[----:B------:R-:W-:Y:S05]  /*9220*/  BSYNC B1 ;  /* 0x0000000000017941 */ /* 0x000fea0003800000 */
.L_x_166:
        /* <DEDUP_REMOVED lines=12> */
.L_x_169:
[----:B------:R-:W-:Y:S05]  /*92f0*/  BSYNC B1 ;  /* 0x0000000000017941 */ /* 0x000fea0003800000 */
.L_x_168:
        /* <DEDUP_REMOVED lines=12> */
.L_x_171:
[----:B------:R-:W-:Y:S05]  /*93c0*/  BSYNC B1 ;  /* 0x0000000000017941 */ /* 0x000fea0003800000 */
.L_x_170:
        /* <DEDUP_REMOVED lines=12> */
.L_x_173:
[----:B------:R-:W-:Y:S05]  /*9490*/  BSYNC B1 ;  /* 0x0000000000017941 */ /* 0x000fea0003800000 */
.L_x_172:
        /* <DEDUP_REMOVED lines=12> */
.L_x_175:
[----:B------:R-:W-:Y:S05]  /*9560*/  BSYNC B1 ;  /* 0x0000000000017941 */ /* 0x000fea0003800000 */
.L_x_174:
        /* <DEDUP_REMOVED lines=12> */
.L_x_177:
[----:B------:R-:W-:Y:S05]  /*9630*/  BSYNC B1 ;  /* 0x0000000000017941 */ /* 0x000fea0003800000 */
.L_x_176:
        /* <DEDUP_REMOVED lines=12> */
.L_x_179:
[----:B------:R-:W-:Y:S05]  /*9700*/  BSYNC B1 ;  /* 0x0000000000017941 */ /* 0x000fea0003800000 */
.L_x_178:
        /* <DEDUP_REMOVED lines=12> */
.L_x_181:
[----:B------:R-:W-:Y:S05]  /*97d0*/  BSYNC B1 ;  /* 0x0000000000017941 */ /* 0x000fea0003800000 */
.L_x_180:
        /* <DEDUP_REMOVED lines=12> */
.L_x_183:
[----:B------:R-:W-:Y:S05]  /*98a0*/  BSYNC B1 ;  /* 0x0000000000017941 */ /* 0x000fea0003800000 */
.L_x_182:
        /* <DEDUP_REMOVED lines=12> */
.L_x_185:
[----:B------:R-:W-:Y:S05]  /*9970*/  BSYNC B1 ;  /* 0x0000000000017941 */ /* 0x000fea0003800000 */
.L_x_184:
        /* <DEDUP_REMOVED lines=12> */
.L_x_187:
[----:B------:R-:W-:Y:S05]  /*9a40*/  BSYNC B1 ;  /* 0x0000000000017941 */ /* 0x000fea0003800000 */
.L_x_186:
        /* <DEDUP_REMOVED lines=12> */
.L_x_189:
[----:B------:R-:W-:Y:S05]  /*9b10*/  BSYNC B1 ;  /* 0x0000000000017941 */ /* 0x000fea0003800000 */
.L_x_188:
        /* <DEDUP_REMOVED lines=12> */
.L_x_191:
[----:B------:R-:W-:Y:S05]  /*9be0*/  BSYNC B1 ;  /* 0x0000000000017941 */ /* 0x000fea0003800000 */
.L_x_190:
        /* <DEDUP_REMOVED lines=12> */
.L_x_193:
[----:B------:R-:W-:Y:S05]  /*9cb0*/  BSYNC B1 ;  /* 0x0000000000017941 */ /* 0x000fea0003800000 */
.L_x_192:
[----:B-----5:R-:W-:Y:S01]  /*9cc0*/  LOP3.LUT R32, R32, 0xff, RZ, 0xc0, !PT ;  /* 0x000000ff20207812 */ /* 0x020fe200078ec0ff */
[----:B------:R-:W-:Y:S01]  /*9cd0*/  BSSY B1, `(.L_x_194) ;  /* 0x000000b000017945 */ /* 0x000fe20003800000 */
[----:B------:R-:W-:Y:S02]  /*9ce0*/  ISETP.LT.OR P4, PT, R34, 0x99, !P0 ;  /* 0x000000992200780c */ /* 0x000fe40004781670 */
[----:B------:R-:W-:-:S05]  /*9cf0*/  F2FP.F16.E4M3.UNPACK_B R32, R32 ;  /* 0x00000020ff20723e */ /* 0x000fca00020006ff */
[----:B------:R-:W-:-:S05]  /*9d00*/  HADD2.F32 R32, -RZ, R32.H0_H0 ;  /* 0x20000020ff207230 */ /* 0x000fca0000004100 */
[----:B------:R-:W-:-:S04]  /*9d10*/  FMUL R32, R32, UR26 ;  /* 0x0000001a20207c20 */ /* 0x000fc80008400000 */
[----:B------:R-:W-:Y:S01]  /*9d20*/  FFMA R32, R23, UR25, R32 ;  /* 0x0000001917207c23 */ /* 0x000fe20008000020 */
[----:B------:R-:W-:-:S04]  /*9d30*/  PRMT R23, RZ, 0x7610, R23 ;  /* 0x00007610ff177816 */ /* 0x000fc80000000017 */
[----:B0-----:R-:W-:-:S05]  /*9d40*/  F2FP.SATFINITE.E4M3.F32.PACK_AB_MERGE_C R33, RZ, R32, RZ ;  /* 0x00000020ff21723e */ /* 0x001fca00048070ff */
[----:B------:R0:W-:Y:S01]  /*9d50*/  @!P3 STG.E.U8 desc[UR22][R26.64+0x91], R33 ;  /* 0x000091211a00b986 */ /* 0x0001e2000c101116 */
[----:B------:R-:W-:Y:S05]  /*9d60*/  @P4 BRA `(.L_x_195) ;  /* 0x0000000000044947 */ /* 0x000fea0003800000 */
[----:B------:R0:W5:Y:S02]  /*9d70*/  LDG.E.U8 R23, desc[UR22][R28.64+0x98] ;  /* 0x000098161c177981 */ /* 0x000164000c1e1100 */
.L_x_195:
[----:B------:R-:W-:Y:S05]  /*9d80*/  BSYNC B1 ;  /* 0x0000000000017941 */ /* 0x000fea0003800000 */
.L_x_194:
        /* <DEDUP_REMOVED lines=8> */
[----:B------:R-:W-:-:S05]  /*9e10*/  F2FP.SATFINITE.E4M3.F32.PACK_AB_MERGE_C R23, RZ, R23, RZ ;  /* 0x00000017ff17723e */ /* 0x000fca00048070ff */
[----:B------:R0:W-:Y:S01]  /*9e20*/  @!P4 STG.E.U8 desc[UR22][R24.64+0x98], R23 ;  /* 0x000098171800c986 */ /* 0x0001e2000c101116 */
[----:B------:R-:W-:Y:S05]  /*9e30*/  @P3 BRA `(.L_x_197) ;  /* 0x0000000000043947 */ /* 0x000fea0003800000 */
[----:B------:R0:W5:Y:S02]  /*9e40*/  LDG.E.U8 R22, desc[UR22][R28.64+0x99] ;  /* 0x000099161c167981 */ /* 0x000164000c1e1100 */
.L_x_197:
[----:B------:R-:W-:Y:S05]  /*9e50*/  BSYNC B1 ;  /* 0x0000000000017941 */ /* 0x000fea0003800000 */
.L_x_196:
        /* <DEDUP_REMOVED lines=12> */
.L_x_199:
[----:B------:R-:W-:Y:S05]  /*9f20*/  BSYNC B1 ;  /* 0x0000000000017941 */ /* 0x000fea0003800000 */
.L_x_198:
        /* <DEDUP_REMOVED lines=12> */
.L_x_201:
[----:B------:R-:W-:Y:S05]  /*9ff0*/  BSYNC B1 ;  /* 0x0000000000017941 */ /* 0x000fea0003800000 */
.L_x_200:
        /* <DEDUP_REMOVED lines=12> */
.L_x_203:
[----:B------:R-:W-:Y:S05]  /*a0c0*/  BSYNC B1 ;  /* 0x0000000000017941 */ /* 0x000fea0003800000 */
.L_x_202:
        /* <DEDUP_REMOVED lines=12> */
.L_x_205:
[----:B------:R-:W-:Y:S05]  /*a190*/  BSYNC B1 ;  /* 0x0000000000017941 */ /* 0x000fea0003800000 */
.L_x_204:
        /* <DEDUP_REMOVED lines=12> */
.L_x_207:
[----:B------:R-:W-:Y:S05]  /*a260*/  BSYNC B1 ;  /* 0x0000000000017941 */ /* 0x000fea0003800000 */
.L_x_206:
        /* <DEDUP_REMOVED lines=12> */
.L_x_209:
[----:B------:R-:W-:Y:S05]  /*a330*/  BSYNC B1 ;  /* 0x0000000000017941 */ /* 0x000fea0003800000 */
.L_x_208:
        /* <DEDUP_REMOVED lines=12> */
.L_x_211:
[----:B------:R-:W-:Y:S05]  /*a400*/  BSYNC B1 ;  /* 0x0000000000017941 */ /* 0x000fea0003800000 */
.L_x_210:
        /* <DEDUP_REMOVED lines=12> */
.L_x_213:
[----:B------:R-:W-:Y:S05]  /*a4d0*/  BSYNC B1 ;  /* 0x0000000000017941 */ /* 0x000fea0003800000 */
.L_x_212:
        /* <DEDUP_REMOVED lines=12> */
.L_x_215:
[----:B------:R-:W-:Y:S05]  /*a5a0*/  BSYNC B1 ;  /* 0x0000000000017941 */ /* 0x000fea0003800000 */
.L_x_214:
        /* <DEDUP_REMOVED lines=12> */
.L_x_217:
[----:B------:R-:W-:Y:S05]  /*a670*/  BSYNC B1 ;  /* 0x0000000000017941 */ /* 0x000fea0003800000 */
.L_x_216:
        /* <DEDUP_REMOVED lines=12> */
.L_x_219:
[----:B------:R-:W-:Y:S05]  /*a740*/  BSYNC B1 ;  /* 0x0000000000017941 */ /* 0x000fea0003800000 */
.L_x_218:
        /* <DEDUP_REMOVED lines=12> */
.L_x_221:
[----:B------:R-:W-:Y:S05]  /*a810*/  BSYNC B1 ;  /* 0x0000000000017941 */ /* 0x000fea0003800000 */
.L_x_220:
        /* <DEDUP_REMOVED lines=12> */
.L_x_223:
[----:B------:R-:W-:Y:S05]  /*a8e0*/  BSYNC B1 ;  /* 0x0000000000017941 */ /* 0x000fea0003800000 */
.L_x_222:
        /* <DEDUP_REMOVED lines=12> */
.L_x_225:
[----:B------:R-:W-:Y:S05]  /*a9b0*/  BSYNC B1 ;  /* 0x0000000000017941 */ /* 0x000fea0003800000 */
.L_x_224:
        /* <DEDUP_REMOVED lines=12> */
.L_x_227:
[----:B------:R-:W-:Y:S05]  /*aa80*/  BSYNC B1 ;  /* 0x0000000000017941 */ /* 0x000fea0003800000 */
.L_x_226:
        /* <DEDUP_REMOVED lines=12> */
.L_x_229:
[----:B------:R-:W-:Y:S05]  /*ab50*/  BSYNC B1 ;  /* 0x0000000000017941 */ /* 0x000fea0003800000 */
.L_x_228:
        /* <DEDUP_REMOVED lines=12> */
.L_x_231:
[----:B------:R-:W-:Y:S05]  /*ac20*/  BSYNC B1 ;  /* 0x0000000000017941 */ /* 0x000fea0003800000 */
.L_x_230:
        /* <DEDUP_REMOVED lines=12> */
.L_x_233:
[----:B------:R-:W-:Y:S05]  /*acf0*/  BSYNC B1 ;  /* 0x0000000000017941 */ /* 0x000fea0003800000 */
.L_x_232:
        /* <DEDUP_REMOVED lines=12> */
.L_x_235:
[----:B------:R-:W-:Y:S05]  /*adc0*/  BSYNC B1 ;  /* 0x0000000000017941 */ /* 0x000fea0003800000 */
.L_x_234:
        /* <DEDUP_REMOVED lines=12> */
.L_x_237:
[----:B------:R-:W-:Y:S05]  /*ae90*/  BSYNC B1 ;  /* 0x0000000000017941 */ /* 0x000fea0003800000 */
.L_x_236:
[----:B-----5:R-:W-:Y:S01]  /*aea0*/  LOP3.LUT R2, R2, 0xff, RZ, 0xc0, !PT ;  /* 0x000000ff02027812 */ /* 0x020fe200078ec0ff */
[----:B------:R-:W-:Y:S01]  /*aeb0*/  BSSY B1, `(.L_x_238) ;  /* 0x000000b000017945 */ /* 0x000fe20003800000 */
[----:B------:R-:W-:Y:S02]  /*aec0*/  ISETP.LT.OR P4, PT, R34, 0xc1, !P1 ;  /* 0x000000c12200780c */ /* 0x000fe40004f81670 */
[----:B------:R-:W-:-:S05]  /*aed0*/  F2FP.F16.E4M3.UNPACK_B R2, R2 ;  /* 0x00000002ff02723e */ /* 0x000fca00020006ff */
[----:B------:R-:W-:-:S05]  /*aee0*/  HADD2.F32 R2, -RZ, R2.H0_H0 ;  /* 0x20000002ff027230 */ /* 0x000fca0000004100 */
[----:B0-----:R-:W-:-:S04]  /*aef0*/  FMUL R3, R2, UR26 ;  /* 0x0000001a02037c20 */ /* 0x001fc80008400000 */
[----:B------:R-:W-:Y:S01]  /*af00*/  FFMA R3, R0, UR25, R3 ;  /* 0x0000001900037c23 */ /* 0x000fe20008000003 */
[----:B------:R-:W-:-:S04]  /*af10*/  PRMT R0, RZ, 0x7610, R0 ;  /* 0x00007610ff007816 */ /* 0x000fc80000000000 */
[----:B------:R-:W-:-:S05]  /*af20*/  F2FP.SATFINITE.E4M3.F32.PACK_AB_MERGE_C R3, RZ, R3, RZ ;  /* 0x00000003ff03723e */ /* 0x000fca00048070ff */
[----:B------:R0:W-:Y:S01]  /*af30*/  @!P3 STG.E.U8 desc[UR22][R24.64+0xc1], R3 ;  /* 0x0000c1031800b986 */ /* 0x0001e2000c101116 */
[----:B------:R-:W-:Y:S05]  /*af40*/  @P4 BRA `(.L_x_239) ;  /* 0x0000000000044947 */ /* 0x000fea0003800000 */
[----:B------:R0:W5:Y:S02]  /*af50*/  LDG.E.U8 R0, desc[UR22][R30.64+0xc0] ;  /* 0x0000c0161e007981 */ /* 0x000164000c1e1100 */
.L_x_239:
[----:B------:R-:W-:Y:S05]  /*af60*/  BSYNC B1 ;  /* 0x0000000000017941 */ /* 0x000fea0003800000 */
.L_x_238:
[----:B------:R-:W2:Y:S01]  /*af70*/  LDL.LU R2, [R1] ;  /* 0x0000000001027983 */ /* 0x000ea20000300800 */
[----:B-----5:R-:W-:Y:S01]  /*af80*/  LOP3.LUT R0, R0, 0xff, RZ, 0xc0, !PT ;  /* 0x000000ff00007812 */ /* 0x020fe200078ec0ff */
[----:B------:R-:W-:Y:S01]  /*af90*/  BSSY B1, `(.L_x_240) ;  /* 0x000000b000017945 */ /* 0x000fe20003800000 */
[----:B------:R-:W-:Y:S02]  /*afa0*/  ISETP.LT.OR P3, PT, R34, 0xc2, !P1 ;  /* 0x000000c22200780c */ /* 0x000fe40004f61670 */
[----:B------:R-:W-:-:S05]  /*afb0*/  F2FP.F16.E4M3.UNPACK_B R0, R0 ;  /* 0x00000000ff00723e */ /* 0x000fca00020006ff */
[----:B------:R-:W-:-:S05]  /*afc0*/  HADD2.F32 R0, -RZ, R0.H0_H0 ;  /* 0x20000000ff007230 */ /* 0x000fca0000004100 */
[----:B------:R-:W-:-:S04]  /*afd0*/  FMUL R0, R0, UR26 ;  /* 0x0000001a00007c20 */ /* 0x000fc80008400000 */
[----:B--2---:R-:W-:-:S05]  /*afe0*/  FFMA R0, R2, UR25, R0 ;  /* 0x0000001902007c23 */ /* 0x004fca0008000000 */
[----:B0-----:R-:W-:Y:S02]  /*aff0*/  F2FP.SATFINITE.E4M3.F32.PACK_AB_MERGE_C R3, RZ, R0, RZ ;  /* 0x00000000ff03723e */ /* 0x001fe400048070ff */
[----:B------:R-:W-:-:S03]  /*b000*/  PRMT R0, RZ, 0x7610, R0 ;  /* 0x00007610ff007816 */ /* 0x000fc60000000000 */
[----:B------:R0:W-:Y:S01]  /*b010*/  @!P4 STG.E.U8 desc[UR22][R26.64+0xc0], R3 ;  /* 0x0000c0031a00c986 */ /* 0x0001e2000c101116 */
[----:B------:R-:W-:Y:S05]  /*b020*/  @P3 BRA `(.L_x_241) ;  /* 0x0000000000043947 */ /* 0x000fea0003800000 */
[----:B------:R2:W5:Y:S02]  /*b030*/  LDG.E.U8 R0, desc[UR22][R30.64+0xc1] ;  /* 0x0000c1161e007981 */ /* 0x000564000c1e1100 */
.L_x_241:
[----:B------:R-:W-:Y:S05]  /*b040*/  BSYNC B1 ;  /* 0x0000000000017941 */ /* 0x000fea0003800000 */
.L_x_240:
[----:B------:R-:W3:Y:S01]  /*b050*/  LDL.LU R2, [R1+0x4] ;  /* 0x0000040001027983 */ /* 0x000ee20000300800 */
[----:B-----5:R-:W-:Y:S01]  /*b060*/  LOP3.LUT R0, R0, 0xff, RZ, 0xc0, !PT ;  /* 0x000000ff00007812 */ /* 0x020fe200078ec0ff */
[----:B------:R-:W-:Y:S01]  /*b070*/  BSSY B1, `(.L_x_242) ;  /* 0x000000b000017945 */ /* 0x000fe20003800000 */
[----:B------:R-:W-:Y:S02]  /*b080*/  ISETP.LT.OR P4, PT, R34, 0xc9, !P0 ;  /* 0x000000c92200780c */ /* 0x000fe40004781670 */
[----:B------:R-:W-:-:S05]  /*b090*/  F2FP.F16.E4M3.UNPACK_B R0, R0 ;  /* 0x00000000ff00723e */ /* 0x000fca00020006ff */
[----:B------:R-:W-:-:S05]  /*b0a0*/  HADD2.F32 R0, -RZ, R0.H0_H0 ;  /* 0x20000000ff007230 */ /* 0x000fca0000004100 */
[----:B------:R-:W-:-:S04]  /*b0b0*/  FMUL R0, R0, UR26 ;  /* 0x0000001a00007c20 */ /* 0x000fc80008400000 */
[----:B---3--:R-:W-:-:S05]  /*b0c0*/  FFMA R0, R2, UR25, R0 ;  /* 0x0000001902007c23 */ /* 0x008fca0008000000 */
[----:B0-----:R-:W-:Y:S02]  /*b0d0*/  F2FP.SATFINITE.E4M3.F32.PACK_AB_MERGE_C R3, RZ, R0, RZ ;  /* 0x00000000ff03723e */ /* 0x001fe400048070ff */
[----:B------:R-:W-:-:S03]  /*b0e0*/  PRMT R0, RZ, 0x7610, R0 ;  /* 0x00007610ff007816 */ /* 0x000fc60000000000 */
[----:B------:R0:W-:Y:S01]  /*b0f0*/  @!P3 STG.E.U8 desc[UR22][R26.64+0xc1], R3 ;  /* 0x0000c1031a00b986 */ /* 0x0001e2000c101116 */
[----:B------:R-:W-:Y:S05]  /*b100*/  @P4 BRA `(.L_x_243) ;  /* 0x0000000000044947 */ /* 0x000fea0003800000 */
[----:B------:R3:W5:Y:S02]  /*b110*/  LDG.E.U8 R0, desc[UR22][R28.64+0xc8] ;  /* 0x0000c8161c007981 */ /* 0x000764000c1e1100 */
.L_x_243:
[----:B------:R-:W-:Y:S05]  /*b120*/  BSYNC B1 ;  /* 0x0000000000017941 */ /* 0x000fea0003800000 */
.L_x_242:
[----:B------:R-:W2:Y:S01]  /*b130*/  LDL.LU R2, [R1+0x8] ;  /* 0x0000080001027983 */ /* 0x000ea20000300800 */
        /* <DEDUP_REMOVED lines=12> */
.L_x_245:
[----:B------:R-:W-:Y:S05]  /*b200*/  BSYNC B1 ;  /* 0x0000000000017941 */ /* 0x000fea0003800000 */
.L_x_244:
        /* <DEDUP_REMOVED lines=13> */
.L_x_247:
[----:B------:R-:W-:Y:S05]  /*b2e0*/  BSYNC B1 ;  /* 0x0000000000017941 */ /* 0x000fea0003800000 */
.L_x_246:
        /* <DEDUP_REMOVED lines=13> */
.L_x_249:
[----:B------:R-:W-:Y:S05]  /*b3c0*/  BSYNC B1 ;  /* 0x0000000000017941 */ /* 0x000fea0003800000 */
.L_x_248:
        /* <DEDUP_REMOVED lines=13> */
.L_x_251:
[----:B------:R-:W-:Y:S05]  /*b4a0*/  BSYNC B1 ;  /* 0x0000000000017941 */ /* 0x000fea0003800000 */
.L_x_250:
        /* <DEDUP_REMOVED lines=13> */
.L_x_253:
[----:B------:R-:W-:Y:S05]  /*b580*/  BSYNC B1 ;  /* 0x0000000000017941 */ /* 0x000fea0003800000 */
.L_x_252:
        /* <DEDUP_REMOVED lines=13> */
.L_x_255:
[----:B------:R-:W-:Y:S05]  /*b660*/  BSYNC B1 ;  /* 0x0000000000017941 */ /* 0x000fea0003800000 */
.L_x_254:
        /* <DEDUP_REMOVED lines=13> */
.L_x_257:
[----:B------:R-:W-:Y:S05]  /*b740*/  BSYNC B1 ;  /* 0x0000000000017941 */ /* 0x000fea0003800000 */
.L_x_256:
        /* <DEDUP_REMOVED lines=13> */
.L_x_259:
[----:B------:R-:W-:Y:S05]  /*b820*/  BSYNC B1 ;  /* 0x0000000000017941 */ /* 0x000fea0003800000 */
.L_x_258:
        /* <DEDUP_REMOVED lines=13> */
.L_x_261:
[----:B------:R-:W-:Y:S05]  /*b900*/  BSYNC B1 ;  /* 0x0000000000017941 */ /* 0x000fea0003800000 */
.L_x_260:
        /* <DEDUP_REMOVED lines=13> */
.L_x_263:
[----:B------:R-:W-:Y:S05]  /*b9e0*/  BSYNC B1 ;  /* 0x0000000000017941 */ /* 0x000fea0003800000 */
.L_x_262:
        /* <DEDUP_REMOVED lines=13> */
.L_x_265:
[----:B------:R-:W-:Y:S05]  /*bac0*/  BSYNC B1 ;  /* 0x0000000000017941 */ /* 0x000fea0003800000 */
.L_x_264:
        /* <DEDUP_REMOVED lines=13> */
.L_x_267:
[----:B------:R-:W-:Y:S05]  /*bba0*/  BSYNC B1 ;  /* 0x0000000000017941 */ /* 0x000fea0003800000 */
.L_x_266:
        /* <DEDUP_REMOVED lines=13> */
.L_x_269:
[----:B------:R-:W-:Y:S05]  /*bc80*/  BSYNC B1 ;  /* 0x0000000000017941 */ /* 0x000fea0003800000 */
.L_x_268:
        /* <DEDUP_REMOVED lines=13> */
.L_x_271:
[----:B------:R-:W-:Y:S05]  /*bd60*/  BSYNC B1 ;  /* 0x0000000000017941 */ /* 0x000fea0003800000 */
.L_x_270:
        /* <DEDUP_REMOVED lines=13> */
.L_x_273:
[----:B------:R-:W-:Y:S05]  /*be40*/  BSYNC B1 ;  /* 0x0000000000017941 */ /* 0x000fea0003800000 */
.L_x_272:
        /* <DEDUP_REMOVED lines=13> */
.L_x_275:
[----:B------:R-:W-:Y:S05]  /*bf20*/  BSYNC B1 ;  /* 0x0000000000017941 */ /* 0x000fea0003800000 */
.L_x_274:
        /* <DEDUP_REMOVED lines=13> */
.L_x_277:
[----:B------:R-:W-:Y:S05]  /*c000*/  BSYNC B1 ;  /* 0x0000000000017941 */ /* 0x000fea0003800000 */
.L_x_276:
        /* <DEDUP_REMOVED lines=13> */
.L_x_279:
[----:B------:R-:W-:Y:S05]  /*c0e0*/  BSYNC B1 ;  /* 0x0000000000017941 */ /* 0x000fea0003800000 */
.L_x_278:
        /* <DEDUP_REMOVED lines=13> */
.L_x_281:
[----:B------:R-:W-:Y:S05]  /*c1c0*/  BSYNC B1 ;  /* 0x0000000000017941 */ /* 0x000fea0003800000 */
.L_x_280:
        /* <DEDUP_REMOVED lines=13> */
.L_x_283:
[----:B------:R-:W-:Y:S05]  /*c2a0*/  BSYNC B1 ;  /* 0x0000000000017941 */ /* 0x000fea0003800000 */
.L_x_282:
        /* <DEDUP_REMOVED lines=13> */
.L_x_285:
[----:B------:R-:W-:Y:S05]  /*c380*/  BSYNC B1 ;  /* 0x0000000000017941 */ /* 0x000fea0003800000 */
.L_x_284:
        /* <DEDUP_REMOVED lines=13> */
.L_x_287:
[----:B------:R-:W-:Y:S05]  /*c460*/  BSYNC B1 ;  /* 0x0000000000017941 */ /* 0x000fea0003800000 */
.L_x_286:
        /* <DEDUP_REMOVED lines=13> */
.L_x_289:
[----:B------:R-:W-:Y:S05]  /*c540*/  BSYNC B1 ;  /* 0x0000000000017941 */ /* 0x000fea0003800000 */
.L_x_288:
        /* <DEDUP_REMOVED lines=13> */
.L_x_291:
[----:B------:R-:W-:Y:S05]  /*c620*/  BSYNC B1 ;  /* 0x0000000000017941 */ /* 0x000fea0003800000 */
.L_x_290:
        /* <DEDUP_REMOVED lines=13> */
.L_x_293:
[----:B------:R-:W-:Y:S05]  /*c700*/  BSYNC B1 ;  /* 0x0000000000017941 */ /* 0x000fea0003800000 */
.L_x_292:
        /* <DEDUP_REMOVED lines=13> */
.L_x_295:
[----:B------:R-:W-:Y:S05]  /*c7e0*/  BSYNC B1 ;  /* 0x0000000000017941 */ /* 0x000fea0003800000 */
.L_x_294:
        /* <DEDUP_REMOVED lines=13> */
.L_x_297:
[----:B------:R-:W-:Y:S05]  /*c8c0*/  BSYNC B1 ;  /* 0x0000000000017941 */ /* 0x000fea0003800000 */
.L_x_296:
[----:B------:R-:W-:Y:S05]  /*c8d0*/  @P1 BRA `(.L_x_298) ;  /* 0x0000002000a41947 */ /* 0x000fea0003800000 */
[----:B------:R-:W2:Y:S01]  /*c8e0*/  LDL.LU R2, [R1+0x74] ;  /* 0x0000740001027983 */ /* 0x000ea20000300800 */
[----:B-----5:R-:W-:-:S04]  /*c8f0*/  LOP3.LUT R0, R0, 0xff, RZ, 0xc0, !PT ;  /* 0x000000ff00007812 */ /* 0x020fc800078ec0ff */
[----:B------:R-:W-:-:S05]  /*c900*/  F2FP.F16.E4M3.UNPACK_B R0, R0 ;  /* 0x00000000ff00723e */ /* 0x000fca00020006ff */
[----:B------:R-:W-:-:S05]  /*c910*/  HADD2.F32 R0, -RZ, R0.H0_H0 ;  /* 0x20000000ff007230 */ /* 0x000fca0000004100 */
[----:B------:R-:W-:-:S04]  /*c920*/  FMUL R0, R0, UR26 ;  /* 0x0000001a00007c20 */ /* 0x000fc80008400000 */
[----:B--2---:R-:W-:-:S05]  /*c930*/  FFMA R0, R2, UR25, R0 ;  /* 0x0000001902007c23 */ /* 0x004fca0008000000 */
[----:B0-----:R-:W-:-:S05]  /*c940*/  F2FP.SATFINITE.E4M3.F32.PACK_AB_MERGE_C R3, RZ, R0, RZ ;  /* 0x00000000ff03723e */ /* 0x001fca00048070ff */
[----:B------:R0:W-:Y:S01]  /*c950*/  STG.E.U8 desc[UR22][R26.64+0xf9], R3 ;  /* 0x0000f9031a007986 */ /* 0x0001e2000c101116 */
[----:B------:R-:W-:Y:S05]  /*c960*/  BRA `(.L_x_298) ;  /* 0x0000002000807947 */ /* 0x000fea0003800000 */
.L_x_41:
[C---:B------:R-:W-:Y:S01]  /*c970*/  ISETP.GE.AND P1, PT, R39.reuse, 0x1, PT ;  /* 0x000000012700780c */ /* 0x040fe20003f26270 */
[----:B------:R-:W-:Y:S01]  /*c980*/  FMUL R226, R226, UR25 ;  /* 0x00000019e2e27c20 */ /* 0x000fe20008400000 */
[----:B------:R-:W2:Y:S01]  /*c990*/  LDL.LU R227, [R1+0x10] ;  /* 0x0000100001e37983 */ /* 0x000ea20000300800 */
[----:B------:R-:W-:Y:S01]  /*c9a0*/  ISETP.GE.AND P0, PT, R39, 0x9, PT ;  /* 0x000000092700780c */ /* 0x000fe20003f06270 */
[----:B------:R-:W-:Y:S01]  /*c9b0*/  FMUL R225, R225, UR25 ;  /* 0x00000019e1e17c20 */ /* 0x000fe20008400000 */
[C---:B------:R-:W-:Y:S02]  /*c9c0*/  ISETP.LT.OR P4, PT, R34.reuse, 0x1, !P1 ;  /* 0x000000012200780c */ /* 0x040fe40004f81670 */
[C---:B------:R-:W-:Y:S02]  /*c9d0*/  ISETP.LT.OR P5, PT, R34.reuse, 0x2, !P1 ;  /* 0x000000022200780c */ /* 0x040fe40004fa1670 */
[----:B------:R-:W-:Y:S02]  /*c9e0*/  F2FP.SATFINITE.E4M3.F32.PACK_AB_MERGE_C R29, RZ, R226, RZ ;  /* 0x000000e2ff1d723e */ /* 0x000fe400048070ff */
[----:B------:R-:W-:Y:S01]  /*c9f0*/  ISETP.LT.OR P3, PT, R34, 0x1, !P0 ;  /* 0x000000012200780c */ /* 0x000fe20004761670 */
[----:B------:R-:W-:Y:S01]  /*ca00*/  FMUL R224, R224, UR25 ;  /* 0x00000019e0e07c20 */ /* 0x000fe20008400000 */
[----:B------:R-:W-:Y:S01]  /*ca10*/  ISETP.LT.OR P6, PT, R34, 0xa, !P1 ;  /* 0x0000000a2200780c */ /* 0x000fe20004fc1670 */
[----:B------:R-:W-:Y:S01]  /*ca20*/  FMUL R223, R223, UR25 ;  /* 0x00000019dfdf7c20 */ /* 0x000fe20008400000 */
[----:B------:R-:W-:Y:S01]  /*ca30*/  F2FP.SATFINITE.E4M3.F32.PACK_AB_MERGE_C R225, RZ, R225, RZ ;  /* 0x000000e1ffe1723e */ /* 0x000fe200048070ff */
[----:B------:R-:W-:Y:S01]  /*ca40*/  FMUL R221, R221, UR25 ;  /* 0x00000019dddd7c20 */ /* 0x000fe20008400000 */
[----:B------:R-:W-:Y:S01]  /*ca50*/  FMUL R222, R222, UR25 ;  /* 0x00000019dede7c20 */ /* 0x000fe20008400000 */
[----:B------:R0:W-:Y:S01]  /*ca60*/  @!P4 STG.E.U8 desc[UR22][R24.64], R29 ;  /* 0x0000001d1800c986 */ /* 0x0001e2000c101116 */
[----:B------:R-:W-:-:S02]  /*ca70*/  ISETP.LT.OR P4, PT, R34, 0x2, !P0 ;  /* 0x000000022200780c */ /* 0x000fc40004781670 */
[----:B------:R-:W-:Y:S01]  /*ca80*/  F2FP.SATFINITE.E4M3.F32.PACK_AB_MERGE_C R31, RZ, R224, RZ ;  /* 0x000000e0ff1f723e */ /* 0x000fe200048070ff */
[----:B------:R3:W-:Y:S01]  /*ca90*/  @!P5 STG.E.U8 desc[UR22][R24.64+0x1], R225 ;  /* 0x000001e11800d986 */ /* 0x0007e2000c101116 */
[----:B------:R-:W-:Y:S02]  /*caa0*/  ISETP.LT.OR P5, PT, R34, 0x9, !P1 ;  /* 0x000000092200780c */ /* 0x000fe40004fa1670 */
[----:B------:R-:W-:Y:S01]  /*cab0*/  F2FP.SATFINITE.E4M3.F32.PACK_AB_MERGE_C R223, RZ, R223, RZ ;  /* 0x000000dfffdf723e */ /* 0x000fe200048070ff */
[----:B------:R-:W-:Y:S01]  /*cac0*/  FMUL R220, R220, UR25 ;  /* 0x00000019dcdc7c20 */ /* 0x000fe20008400000 */
[----:B------:R-:W-:Y:S01]  /*cad0*/  F2FP.SATFINITE.E4M3.F32.PACK_AB_MERGE_C R221, RZ, R221, RZ ;  /* 0x000000ddffdd723e */ /* 0x000fe200048070ff */
[----:B------:R-:W-:Y:S01]  /*cae0*/  @!P3 STG.E.U8 desc[UR22][R26.64], R31 ;  /* 0x0000001f1a00b986 */ /* 0x000fe2000c101116 */
[----:B------:R-:W-:-:S03]  /*caf0*/  ISETP.LT.OR P3, PT, R34, 0x9, !P0 ;  /* 0x000000092200780c */ /* 0x000fc60004761670 */
[----:B------:R-:W-:Y:S01]  /*cb00*/  @!P4 STG.E.U8 desc[UR22][R26.64+0x1], R223 ;  /* 0x000001df1a00c986 */ /* 0x000fe2000c101116 */
[----:B------:R-:W-:-:S03]  /*cb10*/  ISETP.LT.OR P4, PT, R34, 0xa, !P0 ;  /* 0x0000000a2200780c */ /* 0x000fc60004781670 */
[----:B------:R-:W-:Y:S01]  /*cb20*/  @!P6 STG.E.U8 desc[UR22][R24.64+0x9], R221 ;  /* 0x000009dd1800e986 */ /* 0x000fe2000c101116 */
[C---:B------:R-:W-:Y:S01]  /*cb30*/  ISETP.LT.OR P6, PT, R34.reuse, 0x12, !P1 ;  /* 0x000000122200780c */ /* 0x040fe20004fc1670 */
[----:B------:R-:W-:Y:S01]  /*cb40*/  FMUL R219, R219, UR25 ;  /* 0x00000019dbdb7c20 */ /* 0x000fe20008400000 */
[----:B0-----:R-:W-:Y:S01]  /*cb50*/  F2FP.SATFINITE.E4M3.F32.PACK_AB_MERGE_C R29, RZ, R222, RZ ;  /* 0x000000deff1d723e */ /* 0x001fe200048070ff */
[----:B------:R-:W-:Y:S01]  /*cb60*/  FMUL R217, R217, UR25 ;  /* 0x00000019d9d97c20 */ /* 0x000fe20008400000 */
[----:B------:R-:W4:Y:S01]  /*cb70*/  LDL.LU R226, [R1+0xc] ;  /* 0x00000c0001e27983 */ /* 0x000f220000300800 */
[----:B------:R-:W-:Y:S02]  /*cb80*/  F2FP.SATFINITE.E4M3.F32.PACK_AB_MERGE_C R33, RZ, R220, RZ ;  /* 0x000000dcff21723e */ /* 0x000fe400048070ff */
[----:B------:R-:W-:Y:S01]  /*cb90*/  F2FP.SATFINITE.E4M3.F32.PACK_AB_MERGE_C R219, RZ, R219, RZ ;  /* 0x000000dbffdb723e */ /* 0x000fe200048070ff */
[----:B------:R0:W-:Y:S01]  /*cba0*/  @!P5 STG.E.U8 desc[UR22][R24.64+0x8], R29 ;  /* 0x0000081d1800d986 */ /* 0x0001e2000c101116 */
[----:B------:R-:W-:-:S02]  /*cbb0*/  ISETP.LT.OR P5, PT, R34, 0x11, !P1 ;  /* 0x000000112200780c */ /* 0x000fc40004fa1670 */
[----:B------:R-:W-:Y:S01]  /*cbc0*/  F2FP.SATFINITE.E4M3.F32.PACK_AB_MERGE_C R217, RZ, R217, RZ ;  /* 0x000000d9ffd9723e */ /* 0x000fe200048070ff */
[----:B---3--:R-:W3:Y:S01]  /*cbd0*/  LDL.LU R225, [R1+0x8] ;  /* 0x0000080001e17983 */ /* 0x008ee20000300800 */
[----:B------:R-:W-:-:S03]  /*cbe0*/  FMUL R218, R218, UR25 ;  /* 0x00000019dada7c20 */ /* 0x000fc60008400000 */
[----:B------:R-:W4:Y:S04]  /*cbf0*/  LDL.LU R224, [R1+0x4] ;  /* 0x0000040001e07983 */ /* 0x000f280000300800 */
[----:B------:R-:W3:Y:S01]  /*cc00*/  LDL.LU R222, [R1] ;  /* 0x0000000001de7983 */ /* 0x000ee20000300800 */
[----:B0-----:R-:W-:Y:S01]  /*cc10*/  F2FP.SATFINITE.E4M3.F32.PACK_AB_MERGE_C R29, RZ, R218, RZ ;  /* 0x000000daff1d723e */ /* 0x001fe200048070ff */
[----:B------:R-:W-:Y:S01]  /*cc20*/  FMUL R216, R216, UR25 ;  /* 0x00000019d8d87c20 */ /* 0x000fe20008400000 */
[----:B------:R-:W-:Y:S01]  /*cc30*/  FMUL R215, R215, UR25 ;  /* 0x00000019d7d77c20 */ /* 0x000fe20008400000 */
[----:B------:R0:W-:Y:S01]  /*cc40*/  @!P3 STG.E.U8 desc[UR22][R26.64+0x8], R33 ;  /* 0x000008211a00b986 */ /* 0x0001e2000c101116 */
[C---:B------:R-:W-:Y:S01]  /*cc50*/  ISETP.LT.OR P3, PT, R34.reuse, 0x11, !P0 ;  /* 0x000000112200780c */ /* 0x040fe20004761670 */
[----:B------:R-:W-:Y:S01]  /*cc60*/  FMUL R213, R213, UR25 ;  /* 0x00000019d5d57c20 */ /* 0x000fe20008400000 */
[----:B------:R-:W-:Y:S01]  /*cc70*/  F2FP.SATFINITE.E4M3.F32.PACK_AB_MERGE_C R31, RZ, R216, RZ ;  /* 0x000000d8ff1f723e */ /* 0x000fe200048070ff */
[----:B------:R-:W-:Y:S01]  /*cc80*/  @!P4 STG.E.U8 desc[UR22][R26.64+0x9], R219 ;  /* 0x000009db1a00c986 */ /* 0x000fe2000c101116 */
[----:B------:R-:W-:Y:S01]  /*cc90*/  ISETP.LT.OR P4, PT, R34, 0x12, !P0 ;  /* 0x000000122200780c */ /* 0x000fe20004781670 */
[----:B------:R-:W-:Y:S01]  /*cca0*/  FMUL R214, R214, UR25 ;  /* 0x00000019d6d67c20 */ /* 0x000fe20008400000 */
[----:B------:R-:W-:Y:S01]  /*ccb0*/  F2FP.SATFINITE.E4M3.F32.PACK_AB_MERGE_C R215, RZ, R215, RZ ;  /* 0x000000d7ffd7723e */ /* 0x000fe200048070ff */
[----:B------:R-:W-:Y:S01]  /*ccc0*/  @!P6 STG.E.U8 desc[UR22][R24.64+0x11], R217 ;  /* 0x000011d91800e986 */ /* 0x000fe2000c101116 */
[----:B------:R-:W-:Y:S01]  /*ccd0*/  ISETP.LT.OR P6, PT, R34, 0x1a, !P1 ;  /* 0x0000001a2200780c */ /* 0x000fe20004fc1670 */
[----:B------:R-:W-:Y:S01]  /*cce0*/  FMUL R212, R212, UR25 ;  /* 0x00000019d4d47c20 */ /* 0x000fe20008400000 */
[----:B------:R-:W-:Y:S01]  /*ccf0*/  F2FP.SATFINITE.E4M3.F32.PACK_AB_MERGE_C R213, RZ, R213, RZ ;  /* 0x000000d5ffd5723e */ /* 0x000fe200048070ff */
[----:B------:R1:W-:Y:S01]  /*cd00*/  @!P5 STG.E.U8 desc[UR22][R24.64+0x10], R29 ;  /* 0x0000101d1800d986 */ /* 0x0003e2000c101116 */
[C---:B------:R-:W-:Y:S01]  /*cd10*/  ISETP.LT.OR P5, PT, R34.reuse, 0x19, !P1 ;  /* 0x000000192200780c */ /* 0x040fe20004fa1670 */
[----:B------:R-:W-:Y:S01]  /*cd20*/  FMUL R211, R211, UR25 ;  /* 0x00000019d3d37c20 */ /* 0x000fe20008400000 */
[----:B------:R-:W-:Y:S01]  /*cd30*/  FMUL R209, R209, UR25 ;  /* 0x00000019d1d17c20 */ /* 0x000fe20008400000 */
[----:B------:R1:W-:Y:S01]  /*cd40*/  @!P3 STG.E.U8 desc[UR22][R26.64+0x10], R31 ;  /* 0x0000101f1a00b986 */ /* 0x0003e2000c101116 */
[----:B------:R-:W-:Y:S01]  /*cd50*/  ISETP.LT.OR P3, PT, R34, 0x19, !P0 ;  /* 0x000000192200780c */ /* 0x000fe20004761670 */
[----:B------:R-:W-:Y:S01]  /*cd60*/  FMUL R210, R210, UR25 ;  /* 0x00000019d2d27c20 */ /* 0x000fe20008400000 */
[----:B0-----:R-:W-:Y:S01]  /*cd70*/  F2FP.SATFINITE.E4M3.F32.PACK_AB_MERGE_C R33, RZ, R212, RZ ;  /* 0x000000d4ff21723e */ /* 0x001fe200048070ff */
[----:B------:R-:W-:Y:S01]  /*cd80*/  @!P4 STG.E.U8 desc[UR22][R26.64+0x11], R215 ;  /* 0x000011d71a00c986 */ /* 0x000fe2000c101116 */
[----:B------:R-:W-:Y:S01]  /*cd90*/  ISETP.LT.OR P4, PT, R34, 0x1a, !P0 ;  /* 0x0000001a2200780c */ /* 0x000fe20004781670 */
[----:B------:R-:W-:Y:S01]  /*cda0*/  FMUL R208, R208, UR25 ;  /* 0x00000019d0d07c20 */ /* 0x000fe20008400000 */
[----:B------:R-:W-:Y:S01]  /*cdb0*/  F2FP.SATFINITE.E4M3.F32.PACK_AB_MERGE_C R211, RZ, R211, RZ ;  /* 0x000000d3ffd3723e */ /* 0x000fe200048070ff */
[----:B------:R-:W-:Y:S01]  /*cdc0*/  @!P6 STG.E.U8 desc[UR22][R24.64+0x19], R213 ;  /* 0x000019d51800e986 */ /* 0x000fe2000c101116 */
[----:B------:R-:W-:Y:S01]  /*cdd0*/  ISETP.LT.OR P6, PT, R34, 0x22, !P1 ;  /* 0x000000222200780c */ /* 0x000fe20004fc1670 */
[----:B------:R-:W-:Y:S01]  /*cde0*/  FMUL R207, R207, UR25 ;  /* 0x00000019cfcf7c20 */ /* 0x000fe20008400000 */
[----:B-1----:R-:W-:Y:S01]  /*cdf0*/  F2FP.SATFINITE.E4M3.F32.PACK_AB_MERGE_C R29, RZ, R214, RZ ;  /* 0x000000d6ff1d723e */ /* 0x002fe200048070ff */
[----:B------:R-:W-:Y:S01]  /*ce00*/  FMUL R205, R205, UR25 ;  /* 0x00000019cdcd7c20 */ /* 0x000fe20008400000 */
[----:B------:R-:W-:Y:S01]  /*ce10*/  F2FP.SATFINITE.E4M3.F32.PACK_AB_MERGE_C R209, RZ, R209, RZ ;  /* 0x000000d1ffd1723e */ /* 0x000fe200048070ff */
[----:B------:R-:W-:Y:S01]  /*ce20*/  FMUL R206, R206, UR25 ;  /* 0x00000019cece7c20 */ /* 0x000fe20008400000 */
[----:B------:R-:W-:Y:S01]  /*ce30*/  F2FP.SATFINITE.E4M3.F32.PACK_AB_MERGE_C R31, RZ, R208, RZ ;  /* 0x000000d0ff1f723e */ /* 0x000fe200048070ff */
[----:B------:R0:W-:Y:S01]  /*ce40*/  @!P5 STG.E.U8 desc[UR22][R24.64+0x18], R29 ;  /* 0x0000181d1800d986 */ /* 0x0001e2000c101116 */
[----:B------:R-:W-:Y:S01]  /*ce50*/  ISETP.LT.OR P5, PT, R34, 0x21, !P1 ;  /* 0x000000212200780c */ /* 0x000fe20004fa1670 */
[----:B------:R-:W-:Y:S01]  /*ce60*/  FMUL R204, R204, UR25 ;  /* 0x00000019cccc7c20 */ /* 0x000fe20008400000 */
[----:B------:R-:W-:Y:S01]  /*ce70*/  F2FP.SATFINITE.E4M3.F32.PACK_AB_MERGE_C R207, RZ, R207, RZ ;  /* 0x000000cfffcf723e */ /* 0x000fe200048070ff */
[----:B------:R1:W-:Y:S01]  /*ce80*/  @!P3 STG.E.U8 desc[UR22][R26.64+0x18], R33 ;  /* 0x000018211a00b986 */ /* 0x0003e2000c101116 */
[C---:B------:R-:W-:Y:S01]  /*ce90*/  ISETP.LT.OR P3, PT, R34.reuse, 0x21, !P0 ;  /* 0x000000212200780c */ /* 0x040fe20004761670 */
[----:B------:R-:W-:Y:S01]  /*cea0*/  FMUL R203, R203, UR25 ;  /* 0x00000019cbcb7c20 */ /* 0x000fe20008400000 */
[----:B------:R-:W-:Y:S01]  /*ceb0*/  F2FP.SATFINITE.E4M3.F32.PACK_AB_MERGE_C R205, RZ, R205, RZ ;  /* 0x000000cdffcd723e */ /* 0x000fe200048070ff */
[----:B------:R-:W-:Y:S01]  /*cec0*/  @!P4 STG.E.U8 desc[UR22][R26.64+0x19], R211 ;  /* 0x000019d31a00c986 */ /* 0x000fe2000c101116 */
[C---:B------:R-:W-:Y:S01]  /*ced0*/  ISETP.LT.OR P4, PT, R34.reuse, 0x22, !P0 ;  /* 0x000000222200780c */ /* 0x040fe20004781670 */
[----:B------:R-:W-:Y:S01]  /*cee0*/  FMUL R201, R201, UR25 ;  /* 0x00000019c9c97c20 */ /* 0x000fe20008400000 */
[----:B------:R-:W-:Y:S01]  /*cef0*/  F2FP.SATFINITE.E4M3.F32.PACK_AB_MERGE_C R203, RZ, R203, RZ ;  /* 0x000000cbffcb723e */ /* 0x000fe200048070ff */
[----:B------:R-:W-:Y:S01]  /*cf00*/  @!P6 STG.E.U8 desc[UR22][R24.64+0x21], R209 ;  /* 0x000021d11800e986 */ /* 0x000fe2000c101116 */
[----:B------:R-:W-:Y:S01]  /*cf10*/  ISETP.LT.OR P6, PT, R34, 0x2a, !P1 ;  /* 0x0000002a2200780c */ /* 0x000fe20004fc1670 */
[----:B------:R-:W-:Y:S01]  /*cf20*/  FMUL R202, R202, UR25 ;  /* 0x00000019caca7c20 */ /* 0x000fe20008400000 */
[----:B0-----:R-:W-:Y:S01]  /*cf30*/  F2FP.SATFINITE.E4M3.F32.PACK_AB_MERGE_C R29, RZ, R210, RZ ;  /* 0x000000d2ff1d723e */ /* 0x001fe200048070ff */
[----:B------:R-:W-:Y:S01]  /*cf40*/  FMUL R200, R200, UR25 ;  /* 0x00000019c8c87c20 */ /* 0x000fe20008400000 */
[----:B-1----:R-:W-:Y:S01]  /*cf50*/  F2FP.SATFINITE.E4M3.F32.PACK_AB_MERGE_C R33, RZ, R204, RZ ;  /* 0x000000ccff21723e */ /* 0x002fe200048070ff */
[----:B------:R-:W-:Y:S01]  /*cf60*/  FMUL R199, R199, UR25 ;  /* 0x00000019c7c77c20 */ /* 0x000fe20008400000 */
[----:B------:R-:W-:Y:S01]  /*cf70*/  F2FP.SATFINITE.E4M3.F32.PACK_AB_MERGE_C R201, RZ, R201, RZ ;  /* 0x000000c9ffc9723e */ /* 0x000fe200048070ff */
[----:B------:R0:W-:Y:S01]  /*cf80*/  @!P5 STG.E.U8 desc[UR22][R24.64+0x20], R29 ;  /* 0x0000201d1800d986 */ /* 0x0001e2000c101116 */
[C---:B------:R-:W-:Y:S01]  /*cf90*/  ISETP.LT.OR P5, PT, R34.reuse, 0x29, !P1 ;  /* 0x000000292200780c */ /* 0x040fe20004fa1670 */
[----:B------:R-:W-:Y:S01]  /*cfa0*/  FMUL R197, R197, UR25 ;  /* 0x00000019c5c57c20 */ /* 0x000fe20008400000 */
[----:B------:R-:W-:Y:S01]  /*cfb0*/  F2FP.SATFINITE.E4M3.F32.PACK_AB_MERGE_C R199, RZ, R199, RZ ;  /* 0x000000c7ffc7723e */ /* 0x000fe200048070ff */
[----:B------:R1:W-:Y:S01]  /*cfc0*/  @!P3 STG.E.U8 desc[UR22][R26.64+0x20], R31 ;  /* 0x0000201f1a00b986 */ /* 0x0003e2000c101116 */
[----:B------:R-:W-:Y:S01]  /*cfd0*/  ISETP.LT.OR P3, PT, R34, 0x29, !P0 ;  /* 0x000000292200780c */ /* 0x000fe20004761670 */
[----:B------:R-:W-:Y:S01]  /*cfe0*/  FMUL R198, R198, UR25 ;  /* 0x00000019c6c67c20 */ /* 0x000fe20008400000 */
[----:B------:R-:W-:Y:S01]  /*cff0*/  F2FP.SATFINITE.E4M3.F32.PACK_AB_MERGE_C R197, RZ, R197, RZ ;  /* 0x000000c5ffc5723e */ /* 0x000fe200048070ff */
[----:B------:R-:W-:Y:S01]  /*d000*/  @!P4 STG.E.U8 desc[UR22][R26.64+0x21], R207 ;  /* 0x000021cf1a00c986 */ /* 0x000fe2000c101116 */
[----:B------:R-:W-:Y:S01]  /*d010*/  ISETP.LT.OR P4, PT, R34, 0x2a, !P0 ;  /* 0x0000002a2200780c */ /* 0x000fe20004781670 */
[----:B------:R-:W-:Y:S01]  /*d020*/  FMUL R196, R196, UR25 ;  /* 0x00000019c4c47c20 */ /* 0x000fe20008400000 */
[----:B------:R-:W-:Y:S01]  /*d030*/  FMUL R195, R195, UR25 ;  /* 0x00000019c3c37c20 */ /* 0x000fe20008400000 */
        /* <DEDUP_REMOVED lines=27> */
[----:B------:R-:W-:Y:S01]  /*d1f0*/  FMUL R186, R186, UR25 ;  /* 0x00000019baba7c20 */ /* 0x000fe20008400000 */
        /* <DEDUP_REMOVED lines=154> */
[----:B-----5:R-:W-:Y:S01]  /*dba0*/  FMUL R5, R5, UR25 ;  /* 0x0000001905057c20 */ /* 0x020fe20008400000 */
[----:B0-----:R-:W-:Y:S01]  /*dbb0*/  F2FP.SATFINITE.E4M3.F32.PACK_AB_MERGE_C R29, RZ, R170, RZ ;  /* 0x000000aaff1d723e */ /* 0x001fe200048070ff */
[----:B------:R-:W-:Y:S01]  /*dbc0*/  FMUL R0, R0, UR25 ;  /* 0x0000001900007c20 */ /* 0x000fe20008400000 */
[----:B-1----:R-:W-:Y:S01]  /*dbd0*/  F2FP.SATFINITE.E4M3.F32.PACK_AB_MERGE_C R33, RZ, R164, RZ ;  /* 0x000000a4ff21723e */ /* 0x002fe200048070ff */
[----:B------:R-:W-:Y:S01]  /*dbe0*/  FMUL R6, R6, UR25 ;  /* 0x0000001906067c20 */ /* 0x000fe20008400000 */
[----:B------:R-:W-:Y:S01]  /*dbf0*/  F2FP.SATFINITE.E4M3.F32.PACK_AB_MERGE_C R7, RZ, R7, RZ ;  /* 0x00000007ff07723e */ /* 0x000fe200048070ff */
[----:B------:R0:W-:Y:S01]  /*dc00*/  @!P5 STG.E.U8 desc[UR22][R24.64+0x70], R29 ;  /* 0x0000701d1800d986 */ /* 0x0001e2000c101116 */
[----:B------:R-:W-:Y:S01]  /*dc10*/  ISETP.LT.OR P5, PT, R34, 0x79, !P1 ;  /* 0x000000792200780c */ /* 0x000fe20004fa1670 */
[----:B------:R-:W-:Y:S01]  /*dc20*/  FMUL R2, R2, UR25 ;  /* 0x0000001902027c20 */ /* 0x000fe20008400000 */
[----:B------:R-:W-:Y:S01]  /*dc30*/  F2FP.SATFINITE.E4M3.F32.PACK_AB_MERGE_C R5, RZ, R5, RZ ;  /* 0x00000005ff05723e */ /* 0x000fe200048070ff */
[----:B------:R1:W-:Y:S01]  /*dc40*/  @!P3 STG.E.U8 desc[UR22][R26.64+0x70], R31 ;  /* 0x0000701f1a00b986 */ /* 0x0003e2000c101116 */
[----:B------:R-:W-:Y:S01]  /*dc50*/  ISETP.LT.OR P3, PT, R34, 0x79, !P0 ;  /* 0x000000792200780c */ /* 0x000fe20004761670 */
[----:B------:R-:W-:Y:S01]  /*dc60*/  FMUL R3, R3, UR25 ;  /* 0x0000001903037c20 */ /* 0x000fe20008400000 */
[----:B------:R-:W-:Y:S01]  /*dc70*/  FMUL R4, R4, UR25 ;  /* 0x0000001904047c20 */ /* 0x000fe20008400000 */
[----:B------:R-:W-:Y:S01]  /*dc80*/  @!P4 STG.E.U8 desc[UR22][R26.64+0x71], R167 ;  /* 0x000071a71a00c986 */ /* 0x000fe2000c101116 */
[----:B------:R-:W-:-:S03]  /*dc90*/  ISETP.LT.OR P4, PT, R34, 0x7a, !P0 ;  /* 0x0000007a2200780c */ /* 0x000fc60004781670 */
[----:B------:R-:W-:Y:S01]  /*dca0*/  @!P6 STG.E.U8 desc[UR22][R24.64+0x79], R165 ;  /* 0x000079a51800e986 */ /* 0x000fe2000c101116 */
[----:B------:R-:W-:Y:S02]  /*dcb0*/  ISETP.LT.OR P6, PT, R34, 0x82, !P1 ;  /* 0x000000822200780c */ /* 0x000fe40004fc1670 */
[----:B0-----:R-:W-:Y:S01]  /*dcc0*/  F2FP.SATFINITE.E4M3.F32.PACK_AB_MERGE_C R29, RZ, R166, RZ ;  /* 0x000000a6ff1d723e */ /* 0x001fe200048070ff */
[----:B------:R-:W4:Y:S01]  /*dcd0*/  LDL.LU R220, [R1+0x14] ;  /* 0x0000140001dc7983 */ /* 0x000f220000300800 */
[----:B-1----:R-:W-:-:S03]  /*dce0*/  F2FP.SATFINITE.E4M3.F32.PACK_AB_MERGE_C R31, RZ, R160, RZ ;  /* 0x000000a0ff1f723e */ /* 0x002fc600048070ff */
[----:B------:R0:W-:Y:S01]  /*dcf0*/  @!P5 STG.E.U8 desc[UR22][R24.64+0x78], R29 ;  /* 0x0000781d1800d986 */ /* 0x0001e2000c101116 */
[----:B------:R-:W-:-:S03]  /*dd00*/  ISETP.LT.OR P5, PT, R34, 0x81, !P1 ;  /* 0x000000812200780c */ /* 0x000fc60004fa1670 */
[----:B------:R1:W-:Y:S01]  /*dd10*/  @!P3 STG.E.U8 desc[UR22][R26.64+0x78], R33 ;  /* 0x000078211a00b986 */ /* 0x0003e2000c101116 */
[----:B------:R-:W-:-:S03]  /*dd20*/  ISETP.LT.OR P3, PT, R34, 0x81, !P0 ;  /* 0x000000812200780c */ /* 0x000fc60004761670 */
        /* <DEDUP_REMOVED lines=26> */
[----:B0-----:R-:W-:Y:S02]  /*ded0*/  F2FP.SATFINITE.E4M3.F32.PACK_AB_MERGE_C R29, RZ, R154, RZ ;  /* 0x0000009aff1d723e */ /* 0x001fe400048070ff */
[----:B-1----:R-:W-:-:S03]  /*dee0*/  F2FP.SATFINITE.E4M3.F32.PACK_AB_MERGE_C R33, RZ, R20, RZ ;  /* 0x00000014ff21723e */ /* 0x002fc600048070ff */
[----:B------:R0:W-:Y:S01]  /*def0*/  @!P5 STG.E.U8 desc[UR22][R24.64+0x90], R29 ;  /* 0x0000901d1800d986 */ /* 0x0001e2000c101116 */
[----:B------:R-:W-:-:S03]  /*df00*/  ISETP.LT.OR P5, PT, R34, 0x99, !P1 ;  /* 0x000000992200780c */ /* 0x000fc60004fa1670 */
[----:B------:R-:W-:Y:S01]  /*df10*/  @!P3 STG.E.U8 desc[UR22][R26.64+0x90], R31 ;  /* 0x0000901f1a00b986 */ /* 0x000fe2000c101116 */
[----:B------:R-:W-:-:S03]  /*df20*/  ISETP.LT.OR P3, PT, R34, 0x99, !P0 ;  /* 0x000000992200780c */ /* 0x000fc60004761670 */
[----:B------:R1:W-:Y:S01]  /*df30*/  @!P4 STG.E.U8 desc[UR22][R26.64+0x91], R23 ;  /* 0x000091171a00c986 */ /* 0x0003e2000c101116 */
[----:B------:R-:W-:-:S03]  /*df40*/  ISETP.LT.OR P4, PT, R34, 0x9a, !P0 ;  /* 0x0000009a2200780c */ /* 0x000fc60004781670 */
[----:B------:R2:W-:Y:S01]  /*df50*/  @!P6 STG.E.U8 desc[UR22][R24.64+0x99], R21 ;  /* 0x000099151800e986 */ /* 0x0005e2000c101116 */
[----:B------:R-:W-:Y:S02]  /*df60*/  ISETP.LT.OR P6, PT, R34, 0xa2, !P1 ;  /* 0x000000a22200780c */ /* 0x000fe40004fc1670 */
[----:B0-----:R-:W-:-:S05]  /*df70*/  F2FP.SATFINITE.E4M3.F32.PACK_AB_MERGE_C R29, RZ, R22, RZ ;  /* 0x00000016ff1d723e */ /* 0x001fca00048070ff */
[----:B------:R-:W-:Y:S01]  /*df80*/  @!P5 STG.E.U8 desc[UR22][R24.64+0x98], R29 ;  /* 0x0000981d1800d986 */ /* 0x000fe2000c101116 */
[C---:B------:R-:W-:Y:S02]  /*df90*/  ISETP.LT.OR P5, PT, R34.reuse, 0xa1, !P1 ;  /* 0x000000a12200780c */ /* 0x040fe40004fa1670 */
[----:B-1----:R-:W-:Y:S01]  /*dfa0*/  F2FP.SATFINITE.E4M3.F32.PACK_AB_MERGE_C R23, RZ, R18, RZ ;  /* 0x00000012ff17723e */ /* 0x002fe200048070ff */
[----:B------:R-:W-:Y:S01]  /*dfb0*/  @!P3 STG.E.U8 desc[UR22][R26.64+0x98], R33 ;  /* 0x000098211a00b986 */ /* 0x000fe2000c101116 */
[C---:B------:R-:W-:Y:S02]  /*dfc0*/  ISETP.LT.OR P3, PT, R34.reuse, 0xa1, !P0 ;  /* 0x000000a12200780c */ /* 0x040fe40004761670 */
[----:B--2---:R-:W-:Y:S01]  /*dfd0*/  F2FP.SATFINITE.E4M3.F32.PACK_AB_MERGE_C R21, RZ, R16, RZ ;  /* 0x00000010ff15723e */ /* 0x004fe200048070ff */
[----:B------:R0:W-:Y:S01]  /*dfe0*/  @!P4 STG.E.U8 desc[UR22][R26.64+0x99], R19 ;  /* 0x000099131a00c986 */ /* 0x0001e2000c101116 */
[----:B------:R-:W-:-:S03]  /*dff0*/  ISETP.LT.OR P4, PT, R34, 0xa2, !P0 ;  /* 0x000000a22200780c */ /* 0x000fc60004781670 */
[----:B------:R1:W-:Y:S01]  /*e000*/  @!P6 STG.E.U8 desc[UR22][R24.64+0xa1], R17 ;  /* 0x0000a1111800e986 */ /* 0x0003e2000c101116 */
[----:B------:R-:W-:-:S03]  /*e010*/  ISETP.LT.OR P6, PT, R34, 0xaa, !P1 ;  /* 0x000000aa2200780c */ /* 0x000fc60004fc1670 */
[----:B------:R-:W-:Y:S01]  /*e020*/  @!P5 STG.E.U8 desc[UR22][R24.64+0xa0], R23 ;  /* 0x0000a0171800d986 */ /* 0x000fe2000c101116 */
[----:B------:R-:W-:-:S03]  /*e030*/  ISETP.LT.OR P5, PT, R34, 0xa9, !P1 ;  /* 0x000000a92200780c */ /* 0x000fc60004fa1670 */
[----:B------:R-:W-:Y:S01]  /*e040*/  @!P3 STG.E.U8 desc[UR22][R26.64+0xa0], R21 ;  /* 0x0000a0151a00b986 */ /* 0x000fe2000c101116 */
[C---:B------:R-:W-:Y:S02]  /*e050*/  ISETP.LT.OR P3, PT, R34.reuse, 0xa9, !P0 ;  /* 0x000000a92200780c */ /* 0x040fe40004761670 */
[----:B0-----:R-:W-:Y:S01]  /*e060*/  F2FP.SATFINITE.E4M3.F32.PACK_AB_MERGE_C R19, RZ, R14, RZ ;  /* 0x0000000eff13723e */ /* 0x001fe200048070ff */
[----:B------:R0:W-:Y:S01]  /*e070*/  @!P4 STG.E.U8 desc[UR22][R26.64+0xa1], R15 ;  /* 0x0000a10f1a00c986 */ /* 0x0001e2000c101116 */
[C---:B------:R-:W-:Y:S02]  /*e080*/  ISETP.LT.OR P4, PT, R34.reuse, 0xaa, !P0 ;  /* 0x000000aa2200780c */ /* 0x040fe40004781670 */
[----:B-1----:R-:W-:Y:S01]  /*e090*/  F2FP.SATFINITE.E4M3.F32.PACK_AB_MERGE_C R17, RZ, R12, RZ ;  /* 0x0000000cff11723e */ /* 0x002fe200048070ff */
        /* <DEDUP_REMOVED lines=15> */
[----:B0-----:R-:W-:Y:S02]  /*e190*/  F2FP.SATFINITE.E4M3.F32.PACK_AB_MERGE_C R11, RZ, R6, RZ ;  /* 0x00000006ff0b723e */ /* 0x001fe400048070ff */
[C---:B------:R-:W-:Y:S01]  /*e1a0*/  ISETP.LT.OR P3, PT, R34.reuse, 0xb9, !P0 ;  /* 0x000000b92200780c */ /* 0x040fe20004761670 */
[----:B------:R0:W-:Y:S01]  /*e1b0*/  @!P4 STG.E.U8 desc[UR22][R26.64+0xb1], R7 ;  /* 0x0000b1071a00c986 */ /* 0x0001e2000c101116 */
[----:B-1----:R-:W-:Y:S02]  /*e1c0*/  F2FP.SATFINITE.E4M3.F32.PACK_AB_MERGE_C R9, RZ, R4, RZ ;  /* 0x00000004ff09723e */ /* 0x002fe400048070ff */
[C---:B------:R-:W-:Y:S01]  /*e1d0*/  ISETP.LT.OR P4, PT, R34.reuse, 0xba, !P0 ;  /* 0x000000ba2200780c */ /* 0x040fe20004781670 */
[----:B------:R1:W-:Y:S04]  /*e1e0*/  @!P6 STG.E.U8 desc[UR22][R24.64+0xb9], R5 ;  /* 0x0000b9051800e986 */ /* 0x0003e8000c101116 */
[----:B------:R2:W-:Y:S01]  /*e1f0*/  @!P5 STG.E.U8 desc[UR22][R24.64+0xb8], R11 ;  /* 0x0000b80b1800d986 */ /* 0x0005e2000c101116 */
[----:B------:R-:W-:Y:S01]  /*e200*/  FMUL R4, R227, UR25 ;  /* 0x00000019e3047c20 */ /* 0x000fe20008400000 */
[----:B------:R-:W-:-:S02]  /*e210*/  ISETP.LT.OR P5, PT, R34, 0xc1, !P1 ;  /* 0x000000c12200780c */ /* 0x000fc40004fa1670 */
[----:B0-----:R-:W-:Y:S02]  /*e220*/  F2FP.SATFINITE.E4M3.F32.PACK_AB_MERGE_C R7, RZ, R3, RZ ;  /* 0x00000003ff07723e */ /* 0x001fe400048070ff */
[----:B-1----:R-:W-:Y:S01]  /*e230*/  F2FP.SATFINITE.E4M3.F32.PACK_AB_MERGE_C R5, RZ, R0, RZ ;  /* 0x00000000ff05723e */ /* 0x002fe200048070ff */
[----:B---3--:R-:W-:Y:S01]  /*e240*/  FMUL R0, R222, UR25 ;  /* 0x00000019de007c20 */ /* 0x008fe20008400000 */
[----:B------:R-:W-:Y:S01]  /*e250*/  ISETP.LT.OR P6, PT, R34, 0xc2, !P1 ;  /* 0x000000c22200780c */ /* 0x000fe20004fc1670 */
[----:B------:R-:W3:Y:S01]  /*e260*/  LDL.LU R222, [R1+0x20] ;  /* 0x0000200001de7983 */ /* 0x000ee20000300800 */
[----:B--2---:R-:W-:Y:S02]  /*e270*/  F2FP.SATFINITE.E4M3.F32.PACK_AB_MERGE_C R11, RZ, R2, RZ ;  /* 0x00000002ff0b723e */ /* 0x004fe400048070ff */
[----:B------:R-:W-:Y:S01]  /*e280*/  F2FP.SATFINITE.E4M3.F32.PACK_AB_MERGE_C R13, RZ, R0, RZ ;  /* 0x00000000ff0d723e */ /* 0x000fe200048070ff */
[----:B----4-:R-:W-:Y:S01]  /*e290*/  FMUL R0, R224, UR25 ;  /* 0x00000019e0007c20 */ /* 0x010fe20008400000 */
[----:B------:R-:W-:Y:S01]  /*e2a0*/  FMUL R2, R225, UR25 ;  /* 0x00000019e1027c20 */ /* 0x000fe20008400000 */
[----:B------:R-:W2:Y:S04]  /*e2b0*/  LDL.LU R224, [R1+0x24] ;  /* 0x0000240001e07983 */ /* 0x000ea80000300800 */
[----:B------:R-:W4:Y:S01]  /*e2c0*/  LDL.LU R225, [R1+0x28] ;  /* 0x0000280001e17983 */ /* 0x000f220000300800 */
[----:B------:R-:W-:-:S03]  /*e2d0*/  FMUL R3, R226, UR25 ;  /* 0x00000019e2037c20 */ /* 0x000fc60008400000 */
[----:B------:R-:W4:Y:S04]  /*e2e0*/  LDL.LU R226, [R1+0x2c] ;  /* 0x00002c0001e27983 */ /* 0x000f280000300800 */
[----:B------:R-:W4:Y:S04]  /*e2f0*/  LDL.LU R227, [R1+0x30] ;  /* 0x0000300001e37983 */ /* 0x000f280000300800 */
[----:B------:R-:W-:Y:S01]  /*e300*/  @!P3 STG.E.U8 desc[UR22][R26.64+0xb8], R9 ;  /* 0x0000b8091a00b986 */ /* 0x000fe2000c101116 */
[----:B------:R-:W-:-:S03]  /*e310*/  ISETP.LT.OR P3, PT, R34, 0xc1, !P0 ;  /* 0x000000c12200780c */ /* 0x000fc60004761670 */
[----:B------:R0:W-:Y:S01]  /*e320*/  @!P4 STG.E.U8 desc[UR22][R26.64+0xb9], R7 ;  /* 0x0000b9071a00c986 */ /* 0x0001e2000c101116 */
[----:B------:R-:W-:-:S03]  /*e330*/  ISETP.LT.OR P4, PT, R34, 0xc2, !P0 ;  /* 0x000000c22200780c */ /* 0x000fc60004781670 */
[----:B------:R-:W-:Y:S01]  /*e340*/  @!P5 STG.E.U8 desc[UR22][R24.64+0xc0], R11 ;  /* 0x0000c00b1800d986 */ /* 0x000fe2000c101116 */
[----:B------:R-:W-:-:S03]  /*e350*/  ISETP.LT.OR P5, PT, R34, 0xc9, !P1 ;  /* 0x000000c92200780c */ /* 0x000fc60004fa1670 */
[----:B------:R1:W-:Y:S01]  /*e360*/  @!P6 STG.E.U8 desc[UR22][R24.64+0xc1], R5 ;  /* 0x0000c1051800e986 */ /* 0x0003e2000c101116 */
[----:B0-----:R-:W-:-:S03]  /*e370*/  F2FP.SATFINITE.E4M3.F32.PACK_AB_MERGE_C R7, RZ, R0, RZ ;  /* 0x00000000ff07723e */ /* 0x001fc600048070ff */
[----:B------:R-:W-:Y:S01]  /*e380*/  @!P3 STG.E.U8 desc[UR22][R26.64+0xc0], R13 ;  /* 0x0000c00d1a00b986 */ /* 0x000fe2000c101116 */
[C---:B------:R-:W-:Y:S02]  /*e390*/  ISETP.LT.OR P6, PT, R34.reuse, 0xca, !P1 ;  /* 0x000000ca2200780c */ /* 0x040fe40004fc1670 */
[----:B-1----:R-:W-:Y:S01]  /*e3a0*/  F2FP.SATFINITE.E4M3.F32.PACK_AB_MERGE_C R5, RZ, R2, RZ ;  /* 0x00000002ff05723e */ /* 0x002fe200048070ff */
[----:B------:R0:W-:Y:S01]  /*e3b0*/  @!P4 STG.E.U8 desc[UR22][R26.64+0xc1], R7 ;  /* 0x0000c1071a00c986 */ /* 0x0001e2000c101116 */
[C---:B------:R-:W-:Y:S02]  /*e3c0*/  ISETP.LT.OR P3, PT, R34.reuse, 0xc9, !P0 ;  /* 0x000000c92200780c */ /* 0x040fe40004761670 */
[C---:B------:R-:W-:Y:S01]  /*e3d0*/  ISETP.LT.OR P4, PT, R34.reuse, 0xca, !P0 ;  /* 0x000000ca2200780c */ /* 0x040fe20004781670 */
[----:B------:R1:W-:Y:S01]  /*e3e0*/  @!P5 STG.E.U8 desc[UR22][R24.64+0xc8], R5 ;  /* 0x0000c8051800d986 */ /* 0x0003e2000c101116 */
[----:B------:R-:W-:Y:S02]  /*e3f0*/  ISETP.LT.OR P5, PT, R34, 0xd1, !P1 ;  /* 0x000000d12200780c */ /* 0x000fe40004fa1670 */
[----:B------:R-:W-:-:S02]  /*e400*/  F2FP.SATFINITE.E4M3.F32.PACK_AB_MERGE_C R9, RZ, R3, RZ ;  /* 0x00000003ff09723e */ /* 0x000fc400048070ff */
[----:B------:R-:W-:-:S03]  /*e410*/  F2FP.SATFINITE.E4M3.F32.PACK_AB_MERGE_C R11, RZ, R4, RZ ;  /* 0x00000004ff0b723e */ /* 0x000fc600048070ff */
[----:B------:R1:W-:Y:S04]  /*e420*/  @!P6 STG.E.U8 desc[UR22][R24.64+0xc9], R9 ;  /* 0x0000c9091800e986 */ /* 0x0003e8000c101116 */
[----:B------:R-:W-:Y:S01]  /*e430*/  @!P3 STG.E.U8 desc[UR22][R26.64+0xc8], R11 ;  /* 0x0000c80b1a00b986 */ /* 0x000fe2000c101116 */
[----:B------:R-:W-:-:S03]  /*e440*/  FMUL R0, R220, UR25 ;  /* 0x00000019dc007c20 */ /* 0x000fc60008400000 */
[----:B------:R-:W4:Y:S02]  /*e450*/  LDL.LU R220, [R1+0x34] ;  /* 0x0000340001dc7983 */ /* 0x000f240000300800 */
[----:B0-----:R-:W-:Y:S01]  /*e460*/  F2FP.SATFINITE.E4M3.F32.PACK_AB_MERGE_C R7, RZ, R0, RZ ;  /* 0x00000000ff07723e */ /* 0x001fe200048070ff */
[----:B------:R-:W-:Y:S02]  /*e470*/  FMUL R2, R221, UR25 ;  /* 0x00000019dd027c20 */ /* 0x000fe40008400000 */
[----:B------:R-:W4:Y:S03]  /*e480*/  LDL.LU R221, [R1+0x38] ;  /* 0x0000380001dd7983 */ /* 0x000f260000300800 */
[----:B-1----:R-:W-:Y:S01]  /*e490*/  F2FP.SATFINITE.E4M3.F32.PACK_AB_MERGE_C R5, RZ, R2, RZ ;  /* 0x00000002ff05723e */ /* 0x002fe200048070ff */
[----:B------:R-:W-:Y:S04]  /*e4a0*/  @!P4 STG.E.U8 desc[UR22][R26.64+0xc9], R7 ;  /* 0x0000c9071a00c986 */ /* 0x000fe8000c101116 */
[----:B------:R0:W-:Y:S01]  /*e4b0*/  @!P5 STG.E.U8 desc[UR22][R24.64+0xd0], R5 ;  /* 0x0000d0051800d986 */ /* 0x0001e2000c101116 */
[----:B------:R-:W-:-:S03]  /*e4c0*/  FMUL R3, R223, UR25 ;  /* 0x00000019df037c20 */ /* 0x000fc60008400000 */
[----:B------:R-:W4:Y:S02]  /*e4d0*/  LDL.LU R223, [R1+0x3c] ;  /* 0x00003c0001df7983 */ /* 0x000f240000300800 */
[----:B------:R-:W-:Y:S01]  /*e4e0*/  F2FP.SATFINITE.E4M3.F32.PACK_AB_MERGE_C R9, RZ, R3, RZ ;  /* 0x00000003ff09723e */ /* 0x000fe200048070ff */
[----:B---3--:R-:W-:Y:S02]  /*e4f0*/  FMUL R0, R222, UR25 ;  /* 0x00000019de007c20 */ /* 0x008fe40008400000 */
[----:B------:R-:W3:Y:S03]  /*e500*/  LDL.LU R222, [R1+0x40] ;  /* 0x0000400001de7983 */ /* 0x000ee60000300800 */
[----:B------:R-:W-:Y:S01]  /*e510*/  F2FP.SATFINITE.E4M3.F32.PACK_AB_MERGE_C R13, RZ, R0, RZ ;  /* 0x00000000ff0d723e */ /* 0x000fe200048070ff */
[----:B--2---:R-:W-:Y:S02]  /*e520*/  FMUL R2, R224, UR25 ;  /* 0x00000019e0027c20 */ /* 0x004fe40008400000 */
[----:B------:R-:W2:Y:S01]  /*e530*/  LDL.LU R224, [R1+0x44] ;  /* 0x0000440001e07983 */ /* 0x000ea20000300800 */
[----:B----4-:R-:W-:-:S03]  /*e540*/  FMUL R0, R225, UR25 ;  /* 0x00000019e1007c20 */ /* 0x010fc60008400000 */
[----:B------:R-:W4:Y:S01]  /*e550*/  LDL.LU R225, [R1+0x48] ;  /* 0x0000480001e17983 */ /* 0x000f220000300800 */
[----:B------:R-:W-:Y:S01]  /*e560*/  FMUL R3, R226, UR25 ;  /* 0x00000019e2037c20 */ /* 0x000fe20008400000 */
[----:B0-----:R-:W-:Y:S02]  /*e570*/  F2FP.SATFINITE.E4M3.F32.PACK_AB_MERGE_C R5, RZ, R0, RZ ;  /* 0x00000000ff05723e */ /* 0x001fe400048070ff */
[----:B------:R-:W4:Y:S01]  /*e580*/  LDL.LU R226, [R1+0x4c] ;  /* 0x00004c0001e27983 */ /* 0x000f220000300800 */
[----:B------:R-:W-:-:S03]  /*e590*/  FMUL R0, R227, UR25 ;  /* 0x00000019e3007c20 */ /* 0x000fc60008400000 */
[----:B------:R-:W4:Y:S01]  /*e5a0*/  LDL.LU R227, [R1+0x50] ;  /* 0x0000500001e37983 */ /* 0x000f220000300800 */
[C---:B------:R-:W-:Y:S02]  /*e5b0*/  ISETP.LT.OR P6, PT, R34.reuse, 0xd2, !P1 ;  /* 0x000000d22200780c */ /* 0x040fe40004fc1670 */
[C---:B------:R-:W-:Y:S01]  /*e5c0*/  ISETP.LT.OR P4, PT, R34.reuse, 0xd2, !P0 ;  /* 0x000000d22200780c */ /* 0x040fe20004781670 */
[----:B------:R-:W4:Y:S01]  /*e5d0*/  LDL.LU R218, [R1+0x54] ;  /* 0x0000540001da7983 */ /* 0x000f220000300800 */
[C---:B------:R-:W-:Y:S02]  /*e5e0*/  ISETP.LT.OR P3, PT, R34.reuse, 0xd1, !P0 ;  /* 0x000000d12200780c */ /* 0x040fe40004761670 */
[----:B------:R-:W-:Y:S02]  /*e5f0*/  ISETP.LT.OR P5, PT, R34, 0xd9, !P1 ;  /* 0x000000d92200780c */ /* 0x000fe40004fa1670 */
[----:B------:R-:W-:Y:S02]  /*e600*/  F2FP.SATFINITE.E4M3.F32.PACK_AB_MERGE_C R7, RZ, R2, RZ ;  /* 0x00000002ff07723e */ /* 0x000fe400048070ff */
[----:B------:R-:W-:-:S03]  /*e610*/  F2FP.SATFINITE.E4M3.F32.PACK_AB_MERGE_C R11, RZ, R0, RZ ;  /* 0x00000000ff0b723e */ /* 0x000fc600048070ff */
[----:B------:R0:W-:Y:S01]  /*e620*/  @!P6 STG.E.U8 desc[UR22][R24.64+0xd1], R9 ;  /* 0x0000d1091800e986 */ /* 0x0001e2000c101116 */
[----:B------:R-:W-:-:S03]  /*e630*/  ISETP.LT.OR P6, PT, R34, 0xda, !P1 ;  /* 0x000000da2200780c */ /* 0x000fc60004fc1670 */
[----:B------:R-:W-:Y:S01]  /*e640*/  @!P4 STG.E.U8 desc[UR22][R26.64+0xd1], R7 ;  /* 0x0000d1071a00c986 */ /* 0x000fe2000c101116 */
[----:B------:R-:W-:-:S03]  /*e650*/  ISETP.LT.OR P4, PT, R34, 0xda, !P0 ;  /* 0x000000da2200780c */ /* 0x000fc60004781670 */
[----:B------:R-:W-:Y:S01]  /*e660*/  @!P3 STG.E.U8 desc[UR22][R26.64+0xd0], R13 ;  /* 0x0000d00d1a00b986 */ /* 0x000fe2000c101116 */
[----:B0-----:R-:W-:-:S03]  /*e670*/  F2FP.SATFINITE.E4M3.F32.PACK_AB_MERGE_C R9, RZ, R3, RZ ;  /* 0x00000003ff09723e */ /* 0x001fc600048070ff */
[----:B------:R0:W-:Y:S04]  /*e680*/  @!P5 STG.E.U8 desc[UR22][R24.64+0xd8], R5 ;  /* 0x0000d8051800d986 */ /* 0x0001e8000c101116 */
[----:B------:R1:W-:Y:S01]  /*e690*/  @!P6 STG.E.U8 desc[UR22][R24.64+0xd9], R9 ;  /* 0x0000d9091800e986 */ /* 0x0003e2000c101116 */
[----:B------:R-:W-:-:S03]  /*e6a0*/  FMUL R0, R220, UR25 ;  /* 0x00000019dc007c20 */ /* 0x000fc60008400000 */
[----:B------:R-:W4:Y:S02]  /*e6b0*/  LDL.LU R220, [R1+0x58] ;  /* 0x0000580001dc7983 */ /* 0x000f240000300800 */
[----:B0-----:R-:W-:Y:S01]  /*e6c0*/  F2FP.SATFINITE.E4M3.F32.PACK_AB_MERGE_C R5, RZ, R0, RZ ;  /* 0x00000000ff05723e */ /* 0x001fe200048070ff */
[----:B------:R-:W-:Y:S02]  /*e6d0*/  FMUL R2, R221, UR25 ;  /* 0x00000019dd027c20 */ /* 0x000fe40008400000 */
[----:B------:R-:W4:Y:S03]  /*e6e0*/  LDL.LU R221, [R1+0x5c] ;  /* 0x00005c0001dd7983 */ /* 0x000f260000300800 */
[----:B------:R-:W-:Y:S01]  /*e6f0*/  F2FP.SATFINITE.E4M3.F32.PACK_AB_MERGE_C R7, RZ, R2, RZ ;  /* 0x00000002ff07723e */ /* 0x000fe200048070ff */
[----:B------:R0:W-:Y:S01]  /*e700*/  @!P4 STG.E.U8 desc[UR22][R26.64+0xd9], R5 ;  /* 0x0000d9051a00c986 */ /* 0x0001e2000c101116 */
[----:B------:R-:W-:-:S03]  /*e710*/  FMUL R3, R223, UR25 ;  /* 0x00000019df037c20 */ /* 0x000fc60008400000 */
[----:B------:R-:W4:Y:S02]  /*e720*/  LDL.LU R223, [R1+0x60] ;  /* 0x0000600001df7983 */ /* 0x000f240000300800 */
[----:B-1----:R-:W-:Y:S01]  /*e730*/  F2FP.SATFINITE.E4M3.F32.PACK_AB_MERGE_C R9, RZ, R3, RZ ;  /* 0x00000003ff09723e */ /* 0x002fe200048070ff */
[----:B---3--:R-:W-:Y:S02]  /*e740*/  FMUL R4, R222, UR25 ;  /* 0x00000019de047c20 */ /* 0x008fe40008400000 */
[----:B------:R-:W3:Y:S01]  /*e750*/  LDL.LU R222, [R1+0x64] ;  /* 0x0000640001de7983 */ /* 0x000ee20000300800 */
[----:B--2---:R-:W-:-:S03]  /*e760*/  FMUL R0, R224, UR25 ;  /* 0x00000019e0007c20 */ /* 0x004fc60008400000 */
[----:B------:R-:W2:Y:S01]  /*e770*/  LDL.LU R224, [R1+0x68] ;  /* 0x0000680001e07983 */ /* 0x000ea20000300800 */
[----:B----4-:R-:W-:Y:S01]  /*e780*/  FMUL R2, R225, UR25 ;  /* 0x00000019e1027c20 */ /* 0x010fe20008400000 */
[----:B0-----:R-:W-:Y:S02]  /*e790*/  F2FP.SATFINITE.E4M3.F32.PACK_AB_MERGE_C R5, RZ, R0, RZ ;  /* 0x00000000ff05723e */ /* 0x001fe400048070ff */
[----:B------:R-:W4:Y:S01]  /*e7a0*/  LDL.LU R225, [R1+0x6c] ;  /* 0x00006c0001e17983 */ /* 0x000f220000300800 */
[----:B------:R-:W-:-:S03]  /*e7b0*/  FMUL R3, R226, UR25 ;  /* 0x00000019e2037c20 */ /* 0x000fc60008400000 */
[----:B------:R-:W4:Y:S01]  /*e7c0*/  LDL.LU R226, [R1+0x70] ;  /* 0x0000700001e27983 */ /* 0x000f220000300800 */
[----:B------:R-:W-:-:S03]  /*e7d0*/  FMUL R0, R227, UR25 ;  /* 0x00000019e3007c20 */ /* 0x000fc60008400000 */
[----:B------:R-:W4:Y:S01]  /*e7e0*/  LDL.LU R227, [R1+0x74] ;  /* 0x0000740001e37983 */ /* 0x000f220000300800 */
[C---:B------:R-:W-:Y:S02]  /*e7f0*/  ISETP.LT.OR P3, PT, R34.reuse, 0xd9, !P0 ;  /* 0x000000d92200780c */ /* 0x040fe40004761670 */
[C---:B------:R-:W-:Y:S02]  /*e800*/  ISETP.LT.OR P5, PT, R34.reuse, 0xe1, !P1 ;  /* 0x000000e12200780c */ /* 0x040fe40004fa1670 */
[C---:B------:R-:W-:Y:S02]  /*e810*/  ISETP.LT.OR P6, PT, R34.reuse, 0xe2, !P1 ;  /* 0x000000e22200780c */ /* 0x040fe40004fc1670 */
[----:B------:R-:W-:-:S07]  /*e820*/  ISETP.LT.OR P4, PT, R34, 0xe2, !P0 ;  /* 0x000000e22200780c */ /* 0x000fce0004781670 */
[----:B------:R-:W-:Y:S01]  /*e830*/  @!P3 STG.E.U8 desc[UR22][R26.64+0xd8], R11 ;  /* 0x0000d80b1a00b986 */ /* 0x000fe2000c101116 */
[----:B------:R-:W-:-:S03]  /*e840*/  ISETP.LT.OR P3, PT, R34, 0xe1, !P0 ;  /* 0x000000e12200780c */ /* 0x000fc60004761670 */
[----:B------:R0:W-:Y:S01]  /*e850*/  @!P5 STG.E.U8 desc[UR22][R24.64+0xe0], R7 ;  /* 0x0000e0071800d986 */ /* 0x0001e2000c101116 */
[----:B------:R-:W-:-:S03]  /*e860*/  ISETP.LT.OR P5, PT, R34, 0xe9, !P1 ;  /* 0x000000e92200780c */ /* 0x000fc60004fa1670 */
[----:B------:R1:W-:Y:S01]  /*e870*/  @!P6 STG.E.U8 desc[UR22][R24.64+0xe1], R9 ;  /* 0x0000e1091800e986 */ /* 0x0003e2000c101116 */
[----:B------:R-:W-:Y:S02]  /*e880*/  ISETP.LT.OR P6, PT, R34, 0xea, !P1 ;  /* 0x000000ea2200780c */ /* 0x000fe40004fc1670 */
[----:B------:R-:W-:Y:S01]  /*e890*/  F2FP.SATFINITE.E4M3.F32.PACK_AB_MERGE_C R13, RZ, R4, RZ ;  /* 0x00000004ff0d723e */ /* 0x000fe200048070ff */
[----:B------:R1:W-:Y:S01]  /*e8a0*/  @!P4 STG.E.U8 desc[UR22][R26.64+0xe1], R5 ;  /* 0x0000e1051a00c986 */ /* 0x0003e2000c101116 */
[----:B0-----:R-:W-:-:S03]  /*e8b0*/  F2FP.SATFINITE.E4M3.F32.PACK_AB_MERGE_C R7, RZ, R2, RZ ;  /* 0x00000002ff07723e */ /* 0x001fc600048070ff */
[----:B------:R-:W-:Y:S01]  /*e8c0*/  @!P3 STG.E.U8 desc[UR22][R26.64+0xe0], R13 ;  /* 0x0000e00d1a00b986 */ /* 0x000fe2000c101116 */
[----:B-1----:R-:W-:-:S03]  /*e8d0*/  F2FP.SATFINITE.E4M3.F32.PACK_AB_MERGE_C R9, RZ, R3, RZ ;  /* 0x00000003ff09723e */ /* 0x002fc600048070ff */
[----:B------:R0:W-:Y:S01]  /*e8e0*/  @!P5 STG.E.U8 desc[UR22][R24.64+0xe8], R7 ;  /* 0x0000e8071800d986 */ /* 0x0001e2000c101116 */
[C---:B------:R-:W-:Y:S02]  /*e8f0*/  ISETP.LT.OR P3, PT, R34.reuse, 0xe9, !P0 ;  /* 0x000000e92200780c */ /* 0x040fe40004761670 */
[C---:B------:R-:W-:Y:S01]  /*e900*/  ISETP.LT.OR P4, PT, R34.reuse, 0xea, !P0 ;  /* 0x000000ea2200780c */ /* 0x040fe20004781670 */
[----:B------:R1:W-:Y:S01]  /*e910*/  @!P6 STG.E.U8 desc[UR22][R24.64+0xe9], R9 ;  /* 0x0000e9091800e986 */ /* 0x0003e2000c101116 */
[----:B------:R-:W-:Y:S01]  /*e920*/  ISETP.LT.OR P5, PT, R34, 0xf1, !P1 ;  /* 0x000000f12200780c */ /* 0x000fe20004fa1670 */
[----:B------:R-:W-:Y:S01]  /*e930*/  FMUL R2, R218, UR25 ;  /* 0x00000019da027c20 */ /* 0x000fe20008400000 */
[----:B------:R-:W-:Y:S02]  /*e940*/  ISETP.LT.OR P6, PT, R34, 0xf2, !P1 ;  /* 0x000000f22200780c */ /* 0x000fe40004fc1670 */
[----:B------:R-:W-:Y:S02]  /*e950*/  F2FP.SATFINITE.E4M3.F32.PACK_AB_MERGE_C R11, RZ, R0, RZ ;  /* 0x00000000ff0b723e */ /* 0x000fe400048070ff */
[----:B------:R-:W-:-:S03]  /*e960*/  F2FP.SATFINITE.E4M3.F32.PACK_AB_MERGE_C R5, RZ, R2, RZ ;  /* 0x00000002ff05723e */ /* 0x000fc600048070ff */
[----:B------:R-:W-:Y:S01]  /*e970*/  @!P3 STG.E.U8 desc[UR22][R26.64+0xe8], R11 ;  /* 0x0000e80b1a00b986 */ /* 0x000fe2000c101116 */
[----:B------:R-:W-:-:S03]  /*e980*/  ISETP.LT.OR P3, PT, R34, 0xf1, !P0 ;  /* 0x000000f12200780c */ /* 0x000fc60004761670 */
[----:B------:R-:W-:Y:S01]  /*e990*/  @!P4 STG.E.U8 desc[UR22][R26.64+0xe9], R5 ;  /* 0x0000e9051a00c986 */ /* 0x000fe2000c101116 */
[C---:B------:R-:W-:Y:S02]  /*e9a0*/  ISETP.LT.OR P4, PT, R34.reuse, 0xf9, !P1 ;  /* 0x000000f92200780c */ /* 0x040fe40004f81670 */
[----:B------:R-:W-:Y:S01]  /*e9b0*/  ISETP.LT.OR P1, PT, R34, 0xfa, !P1 ;  /* 0x000000fa2200780c */ /* 0x000fe20004f21670 */
[----:B------:R-:W-:-:S05]  /*e9c0*/  FMUL R0, R220, UR25 ;  /* 0x00000019dc007c20 */ /* 0x000fca0008400000 */
[----:B0-----:R-:W-:-:S05]  /*e9d0*/  F2FP.SATFINITE.E4M3.F32.PACK_AB_MERGE_C R7, RZ, R0, RZ ;  /* 0x00000000ff07723e */ /* 0x001fca00048070ff */
[----:B------:R0:W-:Y:S01]  /*e9e0*/  @!P5 STG.E.U8 desc[UR22][R24.64+0xf0], R7 ;  /* 0x0000f0071800d986 */ /* 0x0001e2000c101116 */
[----:B------:R-:W-:-:S05]  /*e9f0*/  FMUL R3, R221, UR25 ;  /* 0x00000019dd037c20 */ /* 0x000fca0008400000 */
[----:B-1----:R-:W-:Y:S02]  /*ea00*/  F2FP.SATFINITE.E4M3.F32.PACK_AB_MERGE_C R9, RZ, R3, RZ ;  /* 0x00000003ff09723e */ /* 0x002fe400048070ff */
[----:B------:R-:W-:-:S03]  /*ea10*/  ISETP.LT.OR P5, PT, R34, 0xf2, !P0 ;  /* 0x000000f22200780c */ /* 0x000fc600047a1670 */
[----:B------:R1:W-:Y:S01]  /*ea20*/  @!P6 STG.E.U8 desc[UR22][R24.64+0xf1], R9 ;  /* 0x0000f1091800e986 */ /* 0x0003e2000c101116 */
[C---:B------:R-:W-:Y:S02]  /*ea30*/  ISETP.LT.OR P6, PT, R34.reuse, 0xf9, !P0 ;  /* 0x000000f92200780c */ /* 0x040fe400047c1670 */
[----:B------:R-:W-:Y:S01]  /*ea40*/  ISETP.LT.OR P0, PT, R34, 0xfa, !P0 ;  /* 0x000000fa2200780c */ /* 0x000fe20004701670 */
[----:B------:R-:W-:-:S05]  /*ea50*/  FMUL R0, R223, UR25 ;  /* 0x00000019df007c20 */ /* 0x000fca0008400000 */
[----:B------:R-:W-:-:S05]  /*ea60*/  F2FP.SATFINITE.E4M3.F32.PACK_AB_MERGE_C R13, RZ, R0, RZ ;  /* 0x00000000ff0d723e */ /* 0x000fca00048070ff */
[----:B------:R0:W-:Y:S01]  /*ea70*/  @!P3 STG.E.U8 desc[UR22][R26.64+0xf0], R13 ;  /* 0x0000f00d1a00b986 */ /* 0x0001e2000c101116 */
[----:B---3--:R-:W-:Y:S01]  /*ea80*/  FMUL R0, R222, UR25 ;  /* 0x00000019de007c20 */ /* 0x008fe20008400000 */
[----:B--2---:R-:W-:Y:S01]  /*ea90*/  FMUL R2, R224, UR25 ;  /* 0x00000019e0027c20 */ /* 0x004fe20008400000 */
[----:B----4-:R-:W-:-:S03]  /*eaa0*/  FMUL R3, R225, UR25 ;  /* 0x00000019e1037c20 */ /* 0x010fc60008400000 */
[----:B0-----:R-:W-:Y:S01]  /*eab0*/  F2FP.SATFINITE.E4M3.F32.PACK_AB_MERGE_C R7, RZ, R0, RZ ;  /* 0x00000000ff07723e */ /* 0x001fe200048070ff */
[----:B------:R-:W-:Y:S01]  /*eac0*/  FMUL R4, R226, UR25 ;  /* 0x00000019e2047c20 */ /* 0x000fe20008400000 */
[----:B------:R-:W-:Y:S01]  /*ead0*/  FMUL R5, R227, UR25 ;  /* 0x00000019e3057c20 */ /* 0x000fe20008400000 */
[----:B-1----:R-:W-:Y:S02]  /*eae0*/  F2FP.SATFINITE.E4M3.F32.PACK_AB_MERGE_C R9, RZ, R2, RZ ;  /* 0x00000002ff09723e */ /* 0x002fe400048070ff */
[----:B------:R-:W-:Y:S02]  /*eaf0*/  F2FP.SATFINITE.E4M3.F32.PACK_AB_MERGE_C R3, RZ, R3, RZ ;  /* 0x00000003ff03723e */ /* 0x000fe400048070ff */
[----:B------:R-:W-:Y:S02]  /*eb00*/  F2FP.SATFINITE.E4M3.F32.PACK_AB_MERGE_C R11, RZ, R4, RZ ;  /* 0x00000004ff0b723e */ /* 0x000fe400048070ff */
[----:B------:R-:W-:Y:S01]  /*eb10*/  F2FP.SATFINITE.E4M3.F32.PACK_AB_MERGE_C R5, RZ, R5, RZ ;  /* 0x00000005ff05723e */ /* 0x000fe200048070ff */
[----:B------:R0:W-:Y:S04]  /*eb20*/  @!P5 STG.E.U8 desc[UR22][R26.64+0xf1], R7 ;  /* 0x0000f1071a00d986 */ /* 0x0001e8000c101116 */
[----:B------:R0:W-:Y:S04]  /*eb30*/  @!P4 STG.E.U8 desc[UR22][R24.64+0xf8], R9 ;  /* 0x0000f8091800c986 */ /* 0x0001e8000c101116 */
[----:B------:R0:W-:Y:S04]  /*eb40*/  @!P1 STG.E.U8 desc[UR22][R24.64+0xf9], R3 ;  /* 0x0000f90318009986 */ /* 0x0001e8000c101116 */
[----:B------:R0:W-:Y:S04]  /*eb50*/  @!P6 STG.E.U8 desc[UR22][R26.64+0xf8], R11 ;  /* 0x0000f80b1a00e986 */ /* 0x0001e8000c101116 */
[----:B------:R0:W-:Y:S02]  /*eb60*/  @!P0 STG.E.U8 desc[UR22][R26.64+0xf9], R5 ;  /* 0x0000f9051a008986 */ /* 0x0001e4000c101116 */
.L_x_298:
[----:B------:R-:W-:Y:S05]  /*eb70*/  BSYNC B0 ;  /* 0x0000000000007941 */ /* 0x000fea0003800000 */
.L_x_40:
[----:B------:R-:W2:Y:S01]  /*eb80*/  LDL.LU R22, [R1+0x84] ;  /* 0x0000840001167983 */ /* 0x000ea20000300800 */
[----:B0-----:R-:W-:Y:S01]  /*eb90*/  IMAD.U32 R3, RZ, RZ, UR18 ;  /* 0x00000012ff037e24 */ /* 0x001fe2000f8e00ff */
[----:B------:R-:W-:Y:S02]  /*eba0*/  ULDC.64 UR6, c[0x0][0x650] ;  /* 0x0001940000067ab9 */ /* 0x000fe40000000a00 */
[----:B------:R-:W3:Y:S01]  /*ebb0*/  LDL.LU R19, [R1+0x88] ;  /* 0x0000880001137983 */ /* 0x000ee20000300800 */
[----:B-----5:R-:W-:Y:S01]  /*ebc0*/  IMAD.U32 R0, RZ, RZ, UR20 ;  /* 0x00000014ff007e24 */ /* 0x020fe2000f8e00ff */
[----:B------:R0:W-:Y:S01]  /*ebd0*/  SYNCS.ARRIVE.TRANS64.A1T0 RZ, [R3+UR29], RZ ;  /* 0x000000ff03ff79a7 */ /* 0x0001e2000810001d */
[----:B------:R-:W-:Y:S02]  /*ebe0*/  IMAD.U32 R2, RZ, RZ, UR20 ;  /* 0x00000014ff027e24 */ /* 0x000fe4000f8e00ff */
[----:B------:R-:W-:Y:S02]  /*ebf0*/  IMAD.MOV.U32 R4, RZ, RZ, -0x1 ;  /* 0xffffffffff047424 */ /* 0x000fe400078e00ff */
[----:B0-----:R-:W-:Y:S01]  /*ec00*/  IMAD.U32 R3, RZ, RZ, UR15 ;  /* 0x0000000fff037e24 */ /* 0x001fe2000f8e00ff */
[----:B---3--:R-:W-:-:S02]  /*ec10*/  LEA R19, P0, R0, R19, 0x1 ;  /* 0x0000001300137211 */ /* 0x008fc400078008ff */
[----:B------:R-:W-:Y:S02]  /*ec20*/  PRMT R0, RZ, 0x7610, R0 ;  /* 0x00007610ff007816 */ /* 0x000fe40000000000 */
[----:B--2---:R-:W-:Y:S01]  /*ec30*/  LEA.HI.X R22, R2, R22, R3, 0x1, P0 ;  /* 0x0000001602167211 */ /* 0x004fe200000f0c03 */
[----:B------:R-:W-:Y:S01]  /*ec40*/  IMAD.MOV.U32 R2, RZ, RZ, -0x1 ;  /* 0xffffffffff027424 */ /* 0x000fe200078e00ff */
[----:B------:R0:W-:Y:S01]  /*ec50*/  STL [R1+0x88], R19 ;  /* 0x0000881301007387 */ /* 0x0001e20000100800 */
[----:B------:R-:W-:Y:S01]  /*ec60*/  IMAD.MOV.U32 R3, RZ, RZ, -0x1 ;  /* 0xffffffffff037424 */ /* 0x000fe200078e00ff */
[----:B------:R-:W-:Y:S02]  /*ec70*/  ISETP.GE.U32.AND P0, PT, R19, UR6, PT ;  /* 0x0000000613007c0c */ /* 0x000fe4000bf06070 */
[----:B------:R0:W-:Y:S02]  /*ec80*/  STL [R1+0x84], R22 ;  /* 0x0000841601007387 */ /* 0x0001e40000100800 */
[----:B------:R-:W-:-:S02]  /*ec90*/  ISETP.GE.U32.AND.EX P0, PT, R22, UR7, PT, P0 ;  /* 0x0000000716007c0c */ /* 0x000fc4000bf06100 */
[----:B------:R0:W-:Y:S04]  /*eca0*/  STL [R1+0x8c], R4 ;  /* 0x00008c0401007387 */ /* 0x0001e80000100800 */
[----:B------:R0:W-:Y:S04]  /*ecb0*/  STL [R1+0x7c], R2 ;  /* 0x00007c0201007387 */ /* 0x0001e80000100800 */
[----:B------:R0:W-:Y:S03]  /*ecc0*/  STL [R1+0x90], R3 ;  /* 0x0000900301007387 */ /* 0x0001e60000100800 */
[----:B------:R-:W-:Y:S05]  /*ecd0*/  @P0 BRA `(.L_x_299) ;  /* 0x0000000400740947 */ /* 0x000fea0003800000 */
[----:B------:R-:W2:Y:S01]  /*ece0*/  S2R R14, SR_CTAID.X ;  /* 0x00000000000e7919 */ /* 0x000ea20000002500 */
[----:B------:R-:W3:Y:S01]  /*ecf0*/  LDC.64 R8, c[0x0][0x628] ;  /* 0x00018a00ff087b82 */ /* 0x000ee20000000a00 */
[----:B------:R-:W-:Y:S01]  /*ed00*/  ULDC UR6, c[0x0][0x150] ;  /* 0x0000540000067ab9 */ /* 0x000fe20000000800 */
[----:B------:R-:W-:Y:S01]  /*ed10*/  IMAD.MOV.U32 R6, RZ, RZ, R19 ;  /* 0x000000ffff067224 */ /* 0x000fe200078e0013 */
[----:B------:R-:W0:Y:S01]  /*ed20*/  S2R R16, SR_CTAID.Y ;  /* 0x0000000000107919 */ /* 0x000e220000002600 */
[----:B------:R-:W-:-:S04]  /*ed30*/  IMAD.MOV.U32 R7, RZ, RZ, R22 ;  /* 0x000000ffff077224 */ /* 0x000fc800078e0016 */
[----:B------:R-:W0:Y:S08]  /*ed40*/  LDC R17, c[0x0][0x144] ;  /* 0x00005100ff117b82 */ /* 0x000e300000000800 */
[----:B------:R-:W0:Y:S08]  /*ed50*/  LDC R10, c[0x0][0x630] ;  /* 0x00018c00ff0a7b82 */ /* 0x000e300000000800 */
[----:B------:R-:W0:Y:S01]  /*ed60*/  LDC.64 R12, c[0x0][0x620] ;  /* 0x00018800ff0c7b82 */ /* 0x000e220000000a00 */
[----:B---3--:R-:W-:-:S04]  /*ed70*/  ISETP.NE.U32.AND P0, PT, R8, RZ, PT ;  /* 0x000000ff0800720c */ /* 0x008fc80003f05070 */
[----:B------:R-:W-:Y:S02]  /*ed80*/  ISETP.NE.AND.EX P0, PT, R9, RZ, PT, P0 ;  /* 0x000000ff0900720c */ /* 0x000fe40003f05300 */
[----:B--2---:R-:W-:-:S05]  /*ed90*/  I2FP.F32.U32 R0, R14 ;  /* 0x0000000e00007245 */ /* 0x004fca0000201000 */
[----:B------:R-:W-:-:S04]  /*eda0*/  FMUL R0, R0, UR6 ;  /* 0x0000000600007c20 */ /* 0x000fc80008400000 */
[----:B------:R2:W3:Y:S02]  /*edb0*/  F2I.U32.TRUNC.NTZ R15, R0 ;  /* 0x00000000000f7305 */ /* 0x0004e4000020f000 */
[----:B------:R-:W-:Y:S05]  /*edc0*/  @!P0 BRA `(.L_x_300) ;  /* 0x0000000000288947 */ /* 0x000fea0003800000 */
[----:B--2---:R-:W2:Y:S02]  /*edd0*/  LDC R0, c[0x0][0x634] ;  /* 0x00018d00ff007b82 */ /* 0x004ea40000000800 */
[----:B--2---:R-:W-:-:S05]  /*ede0*/  IADD3 R7, P0, R19, R0, RZ ;  /* 0x0000000013077210 */ /* 0x004fca0007f1e0ff */
[----:B------:R-:W-:-:S04]  /*edf0*/  IMAD.X R11, RZ, RZ, R22, P0 ;  /* 0x000000ffff0b7224 */ /* 0x000fc800000e0616 */
[----:B0-----:R-:W-:-:S04]  /*ee00*/  IMAD.WIDE.U32 R2, R11, R8, RZ ;  /* 0x000000080b027225 */ /* 0x001fc800078e00ff */
[----:B------:R-:W-:-:S04]  /*ee10*/  IMAD.WIDE.U32 R4, P0, R7, R9, R2 ;  /* 0x0000000907047225 */ /* 0x000fc80007800002 */
[----:B------:R-:W-:-:S04]  /*ee20*/  IMAD.WIDE.U32 R2, R7, R8, RZ ;  /* 0x0000000807027225 */ /* 0x000fc800078e00ff */
[----:B------:R-:W-:Y:S01]  /*ee30*/  IMAD.X R7, RZ, RZ, RZ, P0 ;  /* 0x000000ffff077224 */ /* 0x000fe200000e06ff */
[----:B------:R-:W-:Y:S01]  /*ee40*/  IADD3 RZ, P0, R3, R4, RZ ;  /* 0x0000000403ff7210 */ /* 0x000fe20007f1e0ff */
[----:B------:R-:W-:-:S04]  /*ee50*/  IMAD.MOV.U32 R6, RZ, RZ, R5 ;  /* 0x000000ffff067224 */ /* 0x000fc800078e0005 */
[----:B------:R-:W-:-:S08]  /*ee60*/  IMAD.WIDE.U32.X R6, R11, R9, R6, P0 ;  /* 0x000000090b067225 */ /* 0x000fd000000e0406 */
.L_x_300:
[-CC-:B0-----:R-:W-:Y:S01]  /*ee70*/  SHF.R.U64 R11, R6, R10.reuse, R7.reuse ;  /* 0x0000000a060b7219 */ /* 0x181fe20000001207 */
[----:B------:R-:W0:Y:S01]  /*ee80*/  LDC.64 R20, c[0x0][0x640] ;  /* 0x00019000ff147b82 */ /* 0x000e220000000a00 */
[----:B--2---:R-:W-:Y:S01]  /*ee90*/  SHF.R.U32.HI R0, RZ, R10, R7 ;  /* 0x0000000aff007219 */ /* 0x004fe20000011607 */
[----:B------:R-:W-:Y:S01]  /*eea0*/  IMAD.MOV.U32 R2, RZ, RZ, R19 ;  /* 0x000000ffff027224 */ /* 0x000fe200078e0013 */
[----:B------:R-:W-:Y:S01]  /*eeb0*/  IADD3 R5, P0, RZ, -R11, RZ ;  /* 0x8000000bff057210 */ /* 0x000fe20007f1e0ff */
[----:B---3--:R-:W-:Y:S01]  /*eec0*/  IMAD.MOV R15, RZ, RZ, -R15 ;  /* 0x000000ffff0f7224 */ /* 0x008fe200078e0a0f */
[----:B------:R-:W-:Y:S01]  /*eed0*/  ULDC UR6, c[0x0][0x154] ;  /* 0x0000550000067ab9 */ /* 0x000fe20000000800 */
[----:B------:R-:W-:Y:S02]  /*eee0*/  IMAD.MOV.U32 R7, RZ, RZ, 0x1 ;  /* 0x00000001ff077424 */ /* 0x000fe400078e00ff */
[----:B------:R-:W2:Y:S01]  /*eef0*/  LDC R4, c[0x0][0x618] ;  /* 0x00018600ff047b82 */ /* 0x000ea20000000800 */
[----:B------:R-:W-:-:S02]  /*ef00*/  IMAD.X R3, RZ, RZ, ~R0, P0 ;  /* 0x000000ffff037224 */ /* 0x000fc400000e0e00 */
[----:B------:R-:W-:Y:S02]  /*ef10*/  IMAD R17, R17, R15, R14 ;  /* 0x0000000f11117224 */ /* 0x000fe400078e020e */
[-C--:B------:R-:W-:Y:S02]  /*ef20*/  IMAD R0, R3, R12.reuse, RZ ;  /* 0x0000000c03007224 */ /* 0x080fe400078e02ff */
[----:B------:R-:W-:Y:S01]  /*ef30*/  IMAD.MOV.U32 R3, RZ, RZ, R22 ;  /* 0x000000ffff037224 */ /* 0x000fe200078e0016 */
[----:B------:R-:W3:Y:S01]  /*ef40*/  LDC R6, c[0x0][0x608] ;  /* 0x00018200ff067b82 */ /* 0x000ee20000000800 */
[----:B------:R-:W-:-:S04]  /*ef50*/  IMAD.WIDE.U32 R2, R5, R12, R2 ;  /* 0x0000000c05027225 */ /* 0x000fc800078e0002 */
[----:B------:R-:W-:-:S03]  /*ef60*/  IMAD R5, R5, R13, R0 ;  /* 0x0000000d05057224 */ /* 0x000fc600078e0200 */
[----:B------:R-:W5:Y:S01]  /*ef70*/  LDC R18, c[0x0][0x658] ;  /* 0x00019600ff127b82 */ /* 0x000f620000000800 */
[----:B------:R-:W-:Y:S01]  /*ef80*/  I2FP.F32.U32 R0, R16 ;  /* 0x0000001000007245 */ /* 0x000fe20000201000 */
[----:B------:R-:W-:Y:S01]  /*ef90*/  IMAD.IADD R3, R3, 0x1, R5 ;  /* 0x0000000103037824 */ /* 0x000fe200078e0205 */
[----:B0-----:R-:W-:Y:S01]  /*efa0*/  ISETP.NE.U32.AND P0, PT, R20, RZ, PT ;  /* 0x000000ff1400720c */ /* 0x001fe20003f05070 */
[----:B------:R-:W-:Y:S02]  /*efb0*/  IMAD.MOV.U32 R5, RZ, RZ, -0x1 ;  /* 0xffffffffff057424 */ /* 0x000fe400078e00ff */
[----:B------:R-:W-:Y:S02]  /*efc0*/  FMUL R0, R0, UR6 ;  /* 0x0000000600007c20 */ /* 0x000fe40008400000 */
[----:B------:R-:W0:Y:S01]  /*efd0*/  LDC R15, c[0x0][0x148] ;  /* 0x00005200ff0f7b82 */ /* 0x000e220000000800 */
[----:B--2---:R-:W-:Y:S01]  /*efe0*/  SHF.R.U64 R10, R2, R4, R3 ;  /* 0x00000004020a7219 */ /* 0x004fe20000001203 */
[----:B------:R2:W0:Y:S01]  /*eff0*/  F2I.U32.TRUNC.NTZ R13, R0 ;  /* 0x00000000000d7305 */ /* 0x000422000020f000 */
[----:B------:R-:W-:-:S02]  /*f000*/  ISETP.NE.AND.EX P0, PT, R21, RZ, PT, P0 ;  /* 0x000000ff1500720c */ /* 0x000fc40003f05300 */
[----:B------:R-:W-:-:S03]  /*f010*/  SHF.R.U32.HI R3, RZ, R4, R3 ;  /* 0x00000004ff037219 */ /* 0x000fc60000011603 */
[----:B------:R-:W0:Y:S01]  /*f020*/  LDC R14, c[0x0][0x600] ;  /* 0x00018000ff0e7b82 */ /* 0x000e220000000800 */
[-CC-:B---3--:R-:W-:Y:S02]  /*f030*/  SHF.R.U64 R8, R10, R6.reuse, R3.reuse ;  /* 0x000000060a087219 */ /* 0x188fe40000001203 */
[----:B------:R-:W-:-:S05]  /*f040*/  SHF.R.U32.HI R3, RZ, R6, R3 ;  /* 0x00000006ff037219 */ /* 0x000fca0000011603 */
[----:B------:R-:W3:Y:S01]  /*f050*/  LDC R22, c[0x0][0x648] ;  /* 0x00019200ff167b82 */ /* 0x000ee20000000800 */
[-CC-:B-----5:R-:W-:Y:S02]  /*f060*/  SHF.R.U64 R12, R8, R18.reuse, R3.reuse ;  /* 0x00000012080c7219 */ /* 0x1a0fe40000001203 */
[-C--:B------:R-:W-:Y:S02]  /*f070*/  SHF.L.U32 R5, R5, R18.reuse, RZ ;  /* 0x0000001205057219 */ /* 0x080fe400000006ff */
[-C--:B------:R-:W-:Y:S01]  /*f080*/  SHF.R.U32.HI R3, RZ, R18.reuse, R3 ;  /* 0x00000012ff037219 */ /* 0x080fe20000011603 */
[----:B------:R-:W-:Y:S01]  /*f090*/  IMAD.MOV.U32 R2, RZ, RZ, R12 ;  /* 0x000000ffff027224 */ /* 0x000fe200078e000c */
[----:B------:R-:W-:Y:S01]  /*f0a0*/  SHF.L.U32 R18, R7, R18, RZ ;  /* 0x0000001207127219 */ /* 0x000fe200000006ff */
[----:B------:R-:W0:Y:S01]  /*f0b0*/  LDC R23, c[0x0][0x638] ;  /* 0x00018e00ff177b82 */ /* 0x000e220000000800 */
[----:B------:R-:W-:-:S07]  /*f0c0*/  LOP3.LUT R19, RZ, R5, RZ, 0x33, !PT ;  /* 0x00000005ff137212 */ /* 0x000fce00078e33ff */
[----:B------:R-:W0:Y:S01]  /*f0d0*/  LDC R24, c[0x0][0x610] ;  /* 0x00018400ff187b82 */ /* 0x000e220000000800 */
[----:B--2---:R-:W-:Y:S05]  /*f0e0*/  @!P0 BRA `(.L_x_301) ;  /* 0x0000000000288947 */ /* 0x004fea0003800000 */
[----:B------:R-:W2:Y:S02]  /*f0f0*/  LDC R7, c[0x0][0x64c] ;  /* 0x00019300ff077b82 */ /* 0x000ea40000000800 */
[----:B--2---:R-:W-:-:S05]  /*f100*/  IADD3 R7, P0, R12, R7, RZ ;  /* 0x000000070c077210 */ /* 0x004fca0007f1e0ff */
        /* <DEDUP_REMOVED lines=8> */
.L_x_301:
[----:B---3--:R-:W-:Y:S01]  /*f190*/  SHF.R.U64 R0, R2, R22, R3 ;  /* 0x0000001602007219 */ /* 0x008fe20000001203 */
[----:B0-----:R-:W-:Y:S01]  /*f1a0*/  VIADD R7, R14, 0xffffffff ;  /* 0xffffffff0e077836 */ /* 0x001fe20000000000 */
[----:B------:R-:W-:Y:S01]  /*f1b0*/  LOP3.LUT R5, R8, R19, RZ, 0xc0, !PT ;  /* 0x0000001308057212 */ /* 0x000fe200078ec0ff */
[----:B------:R-:W-:Y:S02]  /*f1c0*/  IMAD.MOV R13, RZ, RZ, -R13 ;  /* 0x000000ffff0d7224 */ /* 0x000fe400078e0a0d */
[----:B------:R-:W-:Y:S02]  /*f1d0*/  IMAD.MOV R3, RZ, RZ, -R0 ;  /* 0x000000ffff037224 */ /* 0x000fe400078e0a00 */
[----:B------:R-:W-:Y:S01]  /*f1e0*/  IMAD R2, R18, R0, R5 ;  /* 0x0000000012027224 */ /* 0x000fe200078e0205 */
[----:B------:R-:W-:Y:S01]  /*f1f0*/  LOP3.LUT R5, R10, R7, RZ, 0xc0, !PT ;  /* 0x000000070a057212 */ /* 0x000fe200078ec0ff */
[----:B------:R-:W-:Y:S02]  /*f200*/  @P2 IMAD R17, R15, R13, R16 ;  /* 0x0000000d0f112224 */ /* 0x000fe400078e0210 */
[----:B------:R-:W-:-:S02]  /*f210*/  IMAD R0, R3, R23, R12 ;  /* 0x0000001703007224 */ /* 0x000fc400078e020c */
[----:B------:R-:W-:Y:S02]  /*f220*/  IMAD.MOV.U32 R4, RZ, RZ, 0x1 ;  /* 0x00000001ff047424 */ /* 0x000fe400078e00ff */
[----:B------:R-:W-:Y:S02]  /*f230*/  IMAD R2, R2, R24, R17 ;  /* 0x0000001802027224 */ /* 0x000fe400078e0211 */
[----:B------:R-:W-:Y:S01]  /*f240*/  IMAD R3, R0, R14, R5 ;  /* 0x0000000e00037224 */ /* 0x000fe200078e0205 */
[----:B------:R-:W-:-:S04]  /*f250*/  PRMT R0, R4, 0x7610, R0 ;  /* 0x0000761004007816 */ /* 0x000fc80000000000 */
[----:B------:R-:W-:Y:S02]  /*f260*/  SEL R4, R3, R2, !P2 ;  /* 0x0000000203047207 */ /* 0x000fe40005000000 */
[----:B------:R-:W-:-:S03]  /*f270*/  SEL R2, R2, R3, !P2 ;  /* 0x0000000302027207 */ /* 0x000fc60005000000 */
[----:B------:R2:W-:Y:S04]  /*f280*/  STL [R1+0x90], R4 ;  /* 0x0000900401007387 */ /* 0x0005e80000100800 */
[----:B------:R2:W-:Y:S04]  /*f290*/  STL [R1+0x7c], R11 ;  /* 0x00007c0b01007387 */ /* 0x0005e80000100800 */
[----:B------:R2:W-:Y:S02]  /*f2a0*/  STL [R1+0x8c], R2 ;  /* 0x00008c0201007387 */ /* 0x0005e40000100800 */
.L_x_299:
[----:B------:R-:W-:Y:S01]  /*f2b0*/  LOP3.LUT P0, RZ, R0, 0xff, RZ, 0xc0, !PT ;  /* 0x000000ff00ff7812 */ /* 0x000fe2000780c0ff */
[----:B------:R-:W-:-:S12]  /*f2c0*/  ULOP3.LUT UR30, UR30, 0x1, URZ, 0x3c, !UPT ;  /* 0x000000011e1e7892 */ /* 0x000fd8000f8e3c3f */
[----:B------:R-:W-:Y:S05]  /*f2d0*/  @P0 BRA `(.L_x_302) ;  /* 0xffffff2400d00947 */ /* 0x000fea000383ffff */
[----:B------:R-:W-:Y:S05]  /*f2e0*/  EXIT ;  /* 0x000000000000794d */ /* 0x000fea0003800000 */
.L_x_18:
[----:B------:R-:W-:-:S08]  /*f2f0*/  ISETP.NE.AND P0, PT, RZ, UR6, PT ;  /* 0x00000006ff007c0c */ /* 0x000fd0000bf05270 */
[----:B0123--:R-:W0:-:S00]  /*f300*/  USETMAXREG.DEALLOC.CTAPOOL 0x28 ;  /* 0x00000028000079c8 */ /* 0x00fe0000080e0500 */
[----:B------:R-:W-:Y:S05]  /*f310*/  @P0 EXIT ;  /* 0x000000000000094d */ /* 0x000fea0003800000 */
[----:B0-----:R-:W-:Y:S01]  /*f320*/  LOP3.LUT P0, RZ, R0, 0xff, RZ, 0xc0, !PT ;  /* 0x000000ff00ff7812 */ /* 0x001fe2000780c0ff */
[----:B------:R-:W-:Y:S02]  /*f330*/  IMAD.MOV.U32 R0, RZ, RZ, 0x1 ;  /* 0x00000001ff007424 */ /* 0x000fe400078e00ff */
[----:B------:R-:W-:-:S10]  /*f340*/  IMAD.MOV.U32 R8, RZ, RZ, RZ ;  /* 0x000000ffff087224 */ /* 0x000fd400078e00ff */
[----:B------:R-:W-:Y:S05]  /*f350*/  @!P0 BRA `(.L_x_303) ;  /* 0x0000000c00608947 */ /* 0x000fea0003800000 */
[----:B------:R-:W0:Y:S01]  /*f360*/  S2R R9, SR_CgaCtaId ;  /* 0x0000000000097919 */ /* 0x000e220000008800 */
[----:B------:R-:W-:Y:S01]  /*f370*/  LOP3.LUT P0, RZ, R2, 0x1f, RZ, 0xc0, !PT ;  /* 0x0000001f02ff7812 */ /* 0x000fe2000780c0ff */
[----:B------:R-:W-:Y:S01]  /*f380*/  ULDC UR5, c[0x0][0x658] ;  /* 0x0001960000057ab9 */ /* 0x000fe20000000800 */
[----:B------:R-:W-:Y:S01]  /*f390*/  UMOV UR6, 0xffffffff ;  /* 0xffffffff00067882 */ /* 0x000fe20000000000 */
[----:B------:R-:W-:Y:S01]  /*f3a0*/  BSSY B0, `(.L_x_303) ;  /* 0x00000d3000007945 */ /* 0x000fe20003800000 */
[----:B------:R-:W-:Y:S01]  /*f3b0*/  USHF.L.U32 UR6, UR6, UR5, URZ ;  /* 0x0000000506067299 */ /* 0x000fe2000800063f */
[C---:B------:R-:W-:Y:S01]  /*f3c0*/  ISETP.NE.AND P3, PT, R3.reuse, RZ, PT ;  /* 0x000000ff0300720c */ /* 0x040fe20003f65270 */
[----:B------:R-:W-:Y:S01]  /*f3d0*/  IMAD.MOV.U32 R11, RZ, RZ, 0x1 ;  /* 0x00000001ff0b7424 */ /* 0x000fe200078e00ff */
[----:B------:R-:W-:Y:S01]  /*f3e0*/  ISETP.NE.OR P0, PT, R3, RZ, !P0 ;  /* 0x000000ff0300720c */ /* 0x000fe20004705670 */
[----:B------:R-:W-:Y:S01]  /*f3f0*/  IMAD.MOV.U32 R0, RZ, RZ, 0x1 ;  /* 0x00000001ff007424 */ /* 0x000fe200078e00ff */
[----:B------:R-:W-:Y:S01]  /*f400*/  ULDC UR4, c[0x0][0x600] ;  /* 0x0001800000047ab9 */ /* 0x000fe20000000800 */
[----:B------:R-:W-:Y:S01]  /*f410*/  IMAD.MOV.U32 R8, RZ, RZ, RZ ;  /* 0x000000ffff087224 */ /* 0x000fe200078e00ff */
[----:B------:R-:W-:Y:S01]  /*f420*/  UMOV UR7, 0x1 ;  /* 0x0000000100077882 */ /* 0x000fe20000000000 */
[----:B------:R-:W-:-:S02]  /*f430*/  UIADD3 UR26, UR14, 0x1, URZ ;  /* 0x000000010e1a7890 */ /* 0x000fc4000fffe03f */
[----:B------:R-:W-:Y:S02]  /*f440*/  ULOP3.LUT UR27, UR13, 0x2, URZ, 0xfc, !UPT ;  /* 0x000000020d1b7892 */ /* 0x000fe4000f8efc3f */
[----:B------:R-:W-:Y:S02]  /*f450*/  UIADD3 UR4, UR4, -0x1, URZ ;  /* 0xffffffff04047890 */ /* 0x000fe4000fffe03f */
[----:B------:R-:W-:Y:S02]  /*f460*/  USHF.L.U32 UR22, UR7, UR5, URZ ;  /* 0x0000000507167299 */ /* 0x000fe4000800063f */
[----:B------:R-:W-:Y:S01]  /*f470*/  ULOP3.LUT UR19, URZ, UR6, URZ, 0x33, !UPT ;  /* 0x000000063f137292 */ /* 0x000fe2000f8e333f */
[----:B------:R-:W-:Y:S01]  /*f480*/  ULDC.64 UR24, c[0x0][0x198] ;  /* 0x0000660000187ab9 */ /* 0x000fe20000000a00 */
[C---:B0-----:R-:W-:Y:S02]  /*f490*/  IMAD.SHL.U32 R10, R9.reuse, 0x20, RZ ;  /* 0x00000020090a7824 */ /* 0x041fe400078e00ff */
[----:B------:R-:W-:-:S03]  /*f4a0*/  IMAD.SHL.U32 R9, R9, 0x400, RZ ;  /* 0x0000040009097824 */ /* 0x000fc600078e00ff */
[----:B------:R-:W-:Y:S02]  /*f4b0*/  LOP3.LUT R10, R10, 0xe0, RZ, 0xc0, !PT ;  /* 0x000000e00a0a7812 */ /* 0x000fe400078ec0ff */
[----:B------:R-:W-:-:S07]  /*f4c0*/  LOP3.LUT R9, R9, 0x1c00, RZ, 0xc0, !PT ;  /* 0x00001c0009097812 */ /* 0x000fce00078ec0ff */
.L_x_315:
[----:B------:R-:W-:-:S03]  /*f4d0*/  UMOV UR5, 0xffffffff ;  /* 0xffffffff00057882 */ /* 0x000fc60000000000 */
[----:B01----:R-:W-:Y:S05]  /*f4e0*/  BRA.DIV UR5, `(.L_x_304) ;  /* 0x0000001a05b07947 */ /* 0x003fea000b800000 */
[----:B------:R-:W-:-:S13]  /*f4f0*/  ELECT P1, URZ, PT ;  /* 0x00000000003f782f */ /* 0x000fda0003820000 */
.L_x_346:
[----:B------:R-:W0:Y:S01]  /*f500*/  LDC R2, c[0x0][0x28c] ;  /* 0x0000a300ff027b82 */ /* 0x000e220000000800 */
[----:B------:R-:W-:Y:S01]  /*f510*/  BSSY B1, `(.L_x_305) ;  /* 0x000003d000017945 */ /* 0x000fe20003800000 */
[----:B0-----:R-:W-:-:S13]  /*f520*/  ISETP.LT.OR P1, PT, R2, 0x1, !P1 ;  /* 0x000000010200780c */ /* 0x001fda0004f21670 */
[----:B------:R-:W-:Y:S05]  /*f530*/  @P1 BRA `(.L_x_306) ;  /* 0x0000000000e81947 */ /* 0x000fea0003800000 */
[----:B------:R-:W2:Y:S04]  /*f540*/  LDL.LU R4, [R1+0x8c] ;  /* 0x00008c0001047983 */ /* 0x000ea80000300800 */
[----:B------:R-:W3:Y:S01]  /*f550*/  LDL.LU R3, [R1+0x90] ;  /* 0x0000900001037983 */ /* 0x000ee20000300800 */
[----:B------:R-:W-:Y:S02]  /*f560*/  IMAD.MOV.U32 R14, RZ, RZ, RZ ;  /* 0x000000ffff0e7224 */ /* 0x000fe400078e00ff */
[----:B------:R-:W-:Y:S02]  /*f570*/  IMAD.U32 R15, RZ, RZ, UR26 ;  /* 0x0000001aff0f7e24 */ /* 0x000fe4000f8e00ff */
[----:B------:R-:W-:Y:S02]  /*f580*/  IMAD.MOV.U32 R2, RZ, RZ, R0 ;  /* 0x000000ffff027224 */ /* 0x000fe400078e0000 */
[----:B--2---:R-:W-:-:S02]  /*f590*/  IMAD.SHL.U32 R6, R4, 0x40, RZ ;  /* 0x0000004004067824 */ /* 0x004fc400078e00ff */
[----:B------:R-:W-:Y:S02]  /*f5a0*/  IMAD.MOV.U32 R4, RZ, RZ, R8 ;  /* 0x000000ffff047224 */ /* 0x000fe400078e0008 */
[----:B---3--:R-:W-:-:S07]  /*f5b0*/  IMAD R7, R3, 0x100, R10 ;  /* 0x0000010003077824 */ /* 0x008fce00078e020a */
.L_x_310:
[----:B------:R-:W0:Y:S01]  /*f5c0*/  S2R R12, SR_CgaCtaId ;  /* 0x00000000000c7919 */ /* 0x000e220000008800 */
[----:B------:R-:W-:Y:S01]  /*f5d0*/  MOV R3, 0x400 ;  /* 0x0000040000037802 */ /* 0x000fe20000000f00 */
[----:B------:R-:W1:Y:S03]  /*f5e0*/  @!P3 LDC R5, c[0x0][0x500] ;  /* 0x00014000ff05bb82 */ /* 0x000e660000000800 */
[----:B0-----:R-:W-:Y:S02]  /*f5f0*/  LEA R13, R12, R3, 0x18 ;  /* 0x000000030c0d7211 */ /* 0x001fe400078ec0ff */
[----:B------:R-:W-:-:S03]  /*f600*/  SHF.L.U32 R3, R2, 0x1f, RZ ;  /* 0x0000001f02037819 */ /* 0x000fc600000006ff */
[----:B------:R-:W-:-:S04]  /*f610*/  IMAD R12, R4, 0x8, R13 ;  /* 0x00000008040c7824 */ /* 0x000fc800078e020d */
[----:B------:R-:W0:Y:S02]  /*f620*/  SYNCS.PHASECHK.TRANS64.TRYWAIT P1, [R12+URZ+0xb0], R3 ;  /* 0x0000b0030c0075a7 */ /* 0x000e24000802017f */
[----:B01----:R-:W-:Y:S05]  /*f630*/  @!P1 BRA `(.L_x_307) ;  /* 0x00000018007c9947 */ /* 0x003fea0003800000 */
.L_x_347:
[----:B------:R-:W-:Y:S01]  /*f640*/  UPRMT UR5, UR27, 0x9910, URZ ;  /* 0x000099101b057896 */ /* 0x000fe2000800003f */
[----:B------:R1:W-:Y:S03]  /*f650*/  @!P3 SYNCS.ARRIVE.TRANS64 RZ, [R12+URZ], R5 ;  /* 0x000000050cffb9a7 */ /* 0x0003e6000800003f */
[----:B------:R-:W-:-:S06]  /*f660*/  UISETP.NE.AND UP0, UPT, UR5, 0x2, UPT ;  /* 0x000000020500788c */ /* 0x000fcc000bf05270 */
[----:B------:R-:W-:-:S13]  /*f670*/  PLOP3.LUT P1, PT, PT, PT, UP0, 0x80, 0x0 ;  /* 0x000000000000781c */ /* 0x000fda0003f2f008 */
[----:B-1----:R-:W-:Y:S05]  /*f680*/  @P1 BRA `(.L_x_308) ;  /* 0x0000000000041947 */ /* 0x002fea0003800000 */
[----:B------:R-:W-:Y:S01]  /*f690*/  BPT.TRAP 0x1 ;  /* 0x000000040000795c */ /* 0x000fe20000300000 */
.L_x_308:
[----:B------:R-:W-:Y:S05]  /*f6a0*/  @P0 BRA `(.L_x_309) ;  /* 0x0000000000040947 */ /* 0x000fea0003800000 */
[----:B------:R-:W-:Y:S01]  /*f6b0*/  BPT.TRAP 0x1 ;  /* 0x000000040000795c */ /* 0x000fe20000300000 */
.L_x_309:
[----:B------:R-:W2:Y:S01]  /*f6c0*/  LDL R16, [R1+0x7c] ;  /* 0x00007c0001107983 */ /* 0x000ea20000100800 */
[C---:B0-----:R-:W-:Y:S01]  /*f6d0*/  IMAD R3, R4.reuse, 0x800, R13 ;  /* 0x0000080004037824 */ /* 0x041fe200078e020d */
[----:B------:R-:W-:Y:S01]  /*f6e0*/  R2UR UR18, R13 ;  /* 0x000000000d1272ca */ /* 0x000fe200000e0000 */
[----:B------:R-:W-:Y:S01]  /*f6f0*/  IMAD R5, R4, 0x2000, R9 ;  /* 0x0000200004057824 */ /* 0x000fe200078e0209 */
[----:B------:R-:W-:Y:S01]  /*f700*/  R2UR UR9, R12 ;  /* 0x000000000c0972ca */ /* 0x000fe200000e0000 */
[----:B------:R-:W-:Y:S01]  /*f710*/  VIADD R15, R15, 0xffffffff ;  /* 0xffffffff0f0f7836 */ /* 0x000fe20000000000 */
[----:B------:R-:W-:Y:S01]  /*f720*/  R2UR UR5, R3 ;  /* 0x00000000030572ca */ /* 0x000fe200000e0000 */
[----:B------:R-:W-:Y:S01]  /*f730*/  UIADD3 UR6, UP0, UR24, 0xf0, URZ ;  /* 0x000000f018067890 */ /* 0x000fe2000ff1e03f */
[----:B------:R-:W-:Y:S01]  /*f740*/  R2UR UR8, R5 ;  /* 0x00000000050872ca */ /* 0x000fe200000e0000 */
[----:B------:R-:W-:Y:S01]  /*f750*/  UIADD3 UR28, UP1, UR24, 0x1f0, URZ ;  /* 0x000001f0181c7890 */ /* 0x000fe2000ff3e03f */
[----:B------:R-:W-:Y:S01]  /*f760*/  R2UR UR11, R6 ;  /* 0x00000000060b72ca */ /* 0x000fe200000e0000 */
[----:B------:R-:W-:Y:S01]  /*f770*/  UIADD3.X UR7, URZ, UR25, URZ, UP0, !UPT ;  /* 0x000000193f077290 */ /* 0x000fe200087fe43f */
[----:B------:R-:W-:Y:S01]  /*f780*/  R2UR UR10, R14 ;  /* 0x000000000e0a72ca */ /* 0x000fe200000e0000 */
[----:B------:R-:W-:Y:S01]  /*f790*/  VIADD R4, R4, 0x1 ;  /* 0x0000000104047836 */ /* 0x000fe20000000000 */
[----:B------:R-:W-:Y:S01]  /*f7a0*/  R2UR UR23, R7 ;  /* 0x00000000071772ca */ /* 0x000fe200000e0000 */
[----:B------:R-:W-:Y:S01]  /*f7b0*/  UIADD3.X UR29, URZ, UR25, URZ, UP1, !UPT ;  /* 0x000000193f1d7290 */ /* 0x000fe20008ffe43f */
[----:B------:R-:W-:Y:S01]  /*f7c0*/  ISETP.GT.AND P4, PT, R15, 0x1, PT ;  /* 0x000000010f00780c */ /* 0x000fe20003f84270 */
[----:B------:R-:W-:Y:S01]  /*f7d0*/  UMOV UR16, 0x0 ;  /* 0x0000000000107882 */ /* 0x000fe20000000000 */
[----:B------:R-:W-:Y:S01]  /*f7e0*/  UMOV UR17, 0x10000000 ;  /* 0x1000000000117882 */ /* 0x000fe20000000000 */
[----:B------:R-:W-:Y:S01]  /*f7f0*/  UIADD3 UR5, UR5, 0x280, URZ ;  /* 0x0000028005057890 */ /* 0x000fe2000fffe03f */
[----:B------:R-:W-:Y:S01]  /*f800*/  ISETP.NE.AND P1, PT, R4, 0x16, PT ;  /* 0x000000160400780c */ /* 0x000fe20003f25270 */
[----:B------:R-:W-:Y:S01]  /*f810*/  UIADD3 UR18, UR18, 0xb280, UR8 ;  /* 0x0000b28012127890 */ /* 0x000fe2000fffe008 */
[----:B------:R-:W-:Y:S01]  /*f820*/  VIADD R14, R14, 0x20 ;  /* 0x000000200e0e7836 */ /* 0x000fe20000000000 */
[----:B------:R-:W-:Y:S01]  /*f830*/  UMOV UR30, 0xff0000 ;  /* 0x00ff0000001e7882 */ /* 0x000fe20000000000 */
[----:B------:R-:W-:-:S02]  /*f840*/  SEL R3, RZ, 0x1, P1 ;  /* 0x00000001ff037807 */ /* 0x000fc40000800000 */
[----:B------:R-:W-:Y:S01]  /*f850*/  UMOV UR8, UR5 ;  /* 0x0000000500087c82 */ /* 0x000fe20008000000 */
[----:B------:R-:W-:Y:S02]  /*f860*/  SEL R4, R4, RZ, P1 ;  /* 0x000000ff04047207 */ /* 0x000fe40000800000 */
[----:B------:R-:W-:Y:S02]  /*f870*/  LOP3.LUT R2, R2, R3, RZ, 0x3c, !PT ;  /* 0x0000000302027212 */ /* 0x000fe400078e3cff */
[----:B--2---:R-:W-:-:S13]  /*f880*/  R2UR UR12, R16 ;  /* 0x00000000100c72ca */ /* 0x004fda00000e0000 */
[----:B------:R0:W-:Y:S02]  /*f890*/  UTMALDG.3D [UR8], [UR6], desc[UR16] ;  /* 0x00001008060075b4 */ /* 0x0001e40008011000 */
[----:B0-----:R-:W-:Y:S01]  /*f8a0*/  UMOV UR11, UR23 ;  /* 0x00000017000b7c82 */ /* 0x001fe20008000000 */
[----:B------:R-:W-:Y:S02]  /*f8b0*/  UMOV UR8, UR18 ;  /* 0x0000001200087c82 */ /* 0x000fe40008000000 */
[----:B------:R0:W-:Y:S02]  /*f8c0*/  UTMALDG.3D.MULTICAST [UR8], [UR28], UR30, desc[UR16] ;  /* 0x000010081c0073b4 */ /* 0x0001e4000801181e */
[----:B0-----:R-:W-:Y:S05]  /*f8d0*/  @P4 BRA `(.L_x_310) ;  /* 0xfffffffc00384947 */ /* 0x001fea000383ffff */
.L_x_306:
[----:B------:R-:W-:Y:S05]  /*f8e0*/  BSYNC B1 ;  /* 0x0000000000017941 */ /* 0x000fea0003800000 */
.L_x_305:
[----:B------:R-:W2:Y:S01]  /*f8f0*/  LDL.LU R17, [R1+0x84] ;  /* 0x0000840001117983 */ /* 0x000ea20000300800 */
[----:B------:R-:W-:Y:S01]  /*f900*/  LOP3.LUT P5, RZ, R11, 0xff, RZ, 0xc0, !PT ;  /* 0x000000ff0bff7812 */ /* 0x000fe200078ac0ff */
[----:B------:R-:W-:Y:S01]  /*f910*/  VIADD R8, R8, UR14 ;  /* 0x0000000e08087c36 */ /* 0x000fe20008000000 */
[----:B------:R-:W-:Y:S01]  /*f920*/  UISETP.GE.U32.AND UP0, UPT, UR14, 0x16, UPT ;  /* 0x000000160e00788c */ /* 0x000fe2000bf06070 */
[----:B------:R-:W3:Y:S01]  /*f930*/  LDL.LU R16, [R1+0x88] ;  /* 0x0000880001107983 */ /* 0x000ee20000300800 */
[----:B------:R-:W-:Y:S01]  /*f940*/  IMAD.U32 R5, RZ, RZ, UR14 ;  /* 0x0000000eff057e24 */ /* 0x000fe2000f8e00ff */
[----:B------:R-:W-:Y:S01]  /*f950*/  ULDC.64 UR6, c[0x0][0x650] ;  /* 0x0001940000067ab9 */ /* 0x000fe20000000a00 */
[----:B------:R-:W-:Y:S01]  /*f960*/  ISETP.GT.U32.AND P1, PT, R8, 0x15, PT ;  /* 0x000000150800780c */ /* 0x000fe20003f24070 */
[----:B------:R-:W-:Y:S01]  /*f970*/  BSSY B1, `(.L_x_311) ;  /* 0x0000073000017945 */ /* 0x000fe20003800000 */
[----:B------:R-:W-:Y:S02]  /*f980*/  PLOP3.LUT P4, PT, PT, PT, UP0, 0x80, 0x0 ;  /* 0x000000000000781c */ /* 0x000fe40003f8f008 */
[----:B------:R-:W-:-:S02]  /*f990*/  ISETP.LT.U32.AND P1, PT, R5, 0x16, P1 ;  /* 0x000000160500780c */ /* 0x000fc40000f21070 */
[----:B------:R-:W-:Y:S01]  /*f9a0*/  PRMT R11, RZ, 0x7610, R11 ;  /* 0x00007610ff0b7816 */ /* 0x000fe2000000000b */
[----:B------:R-:W0:Y:S01]  /*f9b0*/  @P5 S2R R3, SR_CgaCtaId ;  /* 0x0000000000035919 */ /* 0x000e220000008800 */
[----:B------:R-:W-:-:S04]  /*f9c0*/  @P5 MOV R2, 0x400 ;  /* 0x0000040000025802 */ /* 0x000fc80000000f00 */
[----:B0-----:R-:W-:Y:S01]  /*f9d0*/  @P5 LEA R4, R3, R2, 0x18 ;  /* 0x0000000203045211 */ /* 0x001fe200078ec0ff */
[----:B------:R-:W-:-:S03]  /*f9e0*/  IMAD.WIDE.U32 R2, R8, -0x45d1745d, RZ ;  /* 0xba2e8ba308027825 */ /* 0x000fc600078e00ff */
[----:B------:R0:W-:Y:S02]  /*f9f0*/  @P5 SYNCS.ARRIVE.TRANS64.A1T0 RZ, [R4+URZ+0x198], RZ ;  /* 0x000198ff04ff59a7 */ /* 0x0001e4000810003f */
[----:B------:R-:W-:Y:S02]  /*fa00*/  SHF.R.U32.HI R5, RZ, 0x4, R3 ;  /* 0x00000004ff057819 */ /* 0x000fe40000011603 */
[----:B------:R-:W-:Y:S02]  /*fa10*/  SEL R3, RZ, 0x1, !P1 ;  /* 0x00000001ff037807 */ /* 0x000fe40004800000 */
[----:B------:R-:W-:Y:S01]  /*fa20*/  PRMT R2, RZ, 0x7610, R2 ;  /* 0x00007610ff027816 */ /* 0x000fe20000000002 */
[----:B------:R-:W-:Y:S01]  /*fa30*/  IMAD R8, R5, -0x16, R8 ;  /* 0xffffffea05087824 */ /* 0x000fe200078e0208 */
[----:B------:R-:W-:Y:S01]  /*fa40*/  LOP3.LUT R0, R0, R3, RZ, 0x3c, !PT ;  /* 0x0000000300007212 */ /* 0x000fe200078e3cff */
[----:B0-----:R-:W-:Y:S02]  /*fa50*/  IMAD.MOV.U32 R4, RZ, RZ, -0x1 ;  /* 0xffffffffff047424 */ /* 0x001fe400078e00ff */
[----:B------:R-:W-:Y:S01]  /*fa60*/  IMAD.MOV.U32 R3, RZ, RZ, -0x1 ;  /* 0xffffffffff037424 */ /* 0x000fe200078e00ff */
[----:B------:R-:W-:Y:S01]  /*fa70*/  @P4 LOP3.LUT R0, R0, 0x1, R5, 0x78, !PT ;  /* 0x0000000100004812 */ /* 0x000fe200078e7805 */
[----:B------:R-:W-:Y:S01]  /*fa80*/  IMAD.MOV.U32 R5, RZ, RZ, -0x1 ;  /* 0xffffffffff057424 */ /* 0x000fe200078e00ff */
[----:B---3--:R-:W-:-:S04]  /*fa90*/  IADD3 R16, P5, R16, UR20, RZ ;  /* 0x0000001410107c10 */ /* 0x008fc8000ffbe0ff */
[----:B--2---:R-:W-:Y:S01]  /*faa0*/  IADD3.X R17, R17, UR15, RZ, P5, !PT ;  /* 0x0000000f11117c10 */ /* 0x004fe2000affe4ff */
[----:B------:R0:W-:Y:S01]  /*fab0*/  STL [R1+0x88], R16 ;  /* 0x0000881001007387 */ /* 0x0001e20000100800 */
[----:B------:R-:W-:-:S03]  /*fac0*/  ISETP.GE.U32.AND P1, PT, R16, UR6, PT ;  /* 0x0000000610007c0c */ /* 0x000fc6000bf26070 */
[----:B------:R0:W-:Y:S01]  /*fad0*/  STL [R1+0x84], R17 ;  /* 0x0000841101007387 */ /* 0x0001e20000100800 */
[----:B------:R-:W-:-:S03]  /*fae0*/  ISETP.GE.U32.AND.EX P1, PT, R17, UR7, PT, P1 ;  /* 0x0000000711007c0c */ /* 0x000fc6000bf26110 */
[----:B------:R0:W-:Y:S04]  /*faf0*/  STL [R1+0x8c], R5 ;  /* 0x00008c0501007387 */ /* 0x0001e80000100800 */
[----:B------:R0:W-:Y:S04]  /*fb00*/  STL [R1+0x90], R4 ;  /* 0x0000900401007387 */ /* 0x0001e80000100800 */
[----:B------:R0:W-:Y:S02]  /*fb10*/  STL [R1+0x7c], R3 ;  /* 0x00007c0301007387 */ /* 0x0001e40000100800 */
[----:B------:R-:W-:Y:S05]  /*fb20*/  @P1 BRA `(.L_x_312) ;  /* 0x00000004005c1947 */ /* 0x000fea0003800000 */
[----:B------:R-:W-:Y:S01]  /*fb30*/  ULDC.64 UR6, c[0x0][0x628] ;  /* 0x00018a0000067ab9 */ /* 0x000fe20000000a00 */
[----:B------:R-:W1:Y:S01]  /*fb40*/  S2R R13, SR_CTAID.X ;  /* 0x00000000000d7919 */ /* 0x000e620000002500 */
[----:B------:R-:W-:Y:S01]  /*fb50*/  ISETP.NE.U32.AND P1, PT, RZ, UR6, PT ;  /* 0x00000006ff007c0c */ /* 0x000fe2000bf25070 */
[----:B------:R-:W-:Y:S01]  /*fb60*/  ULDC UR8, c[0x0][0x630] ;  /* 0x00018c0000087ab9 */ /* 0x000fe20000000800 */
[----:B------:R-:W-:Y:S01]  /*fb70*/  IMAD.MOV.U32 R2, RZ, RZ, R16 ;  /* 0x000000ffff027224 */ /* 0x000fe200078e0010 */
[----:B------:R-:W2:Y:S01]  /*fb80*/  S2R R12, SR_CTAID.Y ;  /* 0x00000000000c7919 */ /* 0x000ea20000002600 */
[----:B------:R-:W-:Y:S01]  /*fb90*/  ISETP.NE.AND.EX P1, PT, RZ, UR7, PT, P1 ;  /* 0x00000007ff007c0c */ /* 0x000fe2000bf25310 */
[----:B0-----:R-:W-:-:S12]  /*fba0*/  IMAD.MOV.U32 R3, RZ, RZ, R17 ;  /* 0x000000ffff037224 */ /* 0x001fd800078e0011 */
[----:B------:R-:W-:Y:S05]  /*fbb0*/  @!P1 BRA `(.L_x_313) ;  /* 0x0000000000289947 */ /* 0x000fea0003800000 */
[----:B------:R-:W-:Y:S02]  /*fbc0*/  ULDC UR5, c[0x0][0x634] ;  /* 0x00018d0000057ab9 */ /* 0x000fe40000000800 */
[----:B------:R-:W-:-:S05]  /*fbd0*/  IADD3 R7, P1, R16, UR5, RZ ;  /* 0x0000000510077c10 */ /* 0x000fca000ff3e0ff */
[----:B------:R-:W-:-:S04]  /*fbe0*/  IMAD.X R15, RZ, RZ, R17, P1 ;  /* 0x000000ffff0f7224 */ /* 0x000fc800008e0611 */
[----:B------:R-:W-:-:S04]  /*fbf0*/  IMAD.WIDE.U32 R4, R15, UR6, RZ ;  /* 0x000000060f047c25 */ /* 0x000fc8000f8e00ff */
[----:B------:R-:W-:-:S04]  /*fc00*/  IMAD.WIDE.U32 R4, P1, R7, UR7, R4 ;  /* 0x0000000707047c25 */ /* 0x000fc8000f820004 */
[----:B------:R-:W-:-:S04]  /*fc10*/  IMAD.WIDE.U32 R6, R7, UR6, RZ ;  /* 0x0000000607067c25 */ /* 0x000fc8000f8e00ff */
[----:B------:R-:W-:Y:S01]  /*fc20*/  IMAD.X R3, RZ, RZ, RZ, P1 ;  /* 0x000000ffff037224 */ /* 0x000fe200008e06ff */
[----:B------:R-:W-:Y:S01]  /*fc30*/  IADD3 RZ, P1, R7, R4, RZ ;  /* 0x0000000407ff7210 */ /* 0x000fe20007f3e0ff */
[----:B------:R-:W-:-:S04]  /*fc40*/  IMAD.MOV.U32 R2, RZ, RZ, R5 ;  /* 0x000000ffff027224 */ /* 0x000fc800078e0005 */
[----:B------:R-:W-:-:S08]  /*fc50*/  IMAD.WIDE.U32.X R2, R15, UR7, R2, P1 ;  /* 0x000000070f027c25 */ /* 0x000fd000088e0402 */
.L_x_313:
[--C-:B------:R-:W-:Y:S01]  /*fc60*/  SHF.R.U64 R6, R2, UR8, R3.reuse ;  /* 0x0000000802067c19 */ /* 0x100fe20008001203 */
[----:B------:R-:W-:Y:S01]  /*fc70*/  ULDC.64 UR6, c[0x0][0x620] ;  /* 0x0001880000067ab9 */ /* 0x000fe20000000a00 */
[----:B------:R-:W-:Y:S01]  /*fc80*/  SHF.R.U32.HI R2, RZ, UR8, R3 ;  /* 0x00000008ff027c19 */ /* 0x000fe20008011603 */
[----:B------:R-:W-:Y:S01]  /*fc90*/  IMAD.MOV.U32 R3, RZ, RZ, R17 ;  /* 0x000000ffff037224 */ /* 0x000fe200078e0011 */
[----:B------:R-:W-:Y:S01]  /*fca0*/  IADD3 R5, P1, RZ, -R6, RZ ;  /* 0x80000006ff057210 */ /* 0x000fe20007f3e0ff */
[----:B------:R-:W-:Y:S01]  /*fcb0*/  ULDC UR5, c[0x0][0x150] ;  /* 0x0000540000057ab9 */ /* 0x000fe20000000800 */
[----:B-1----:R-:W-:Y:S01]  /*fcc0*/  I2FP.F32.U32 R7, R13 ;  /* 0x0000000d00077245 */ /* 0x002fe20000201000 */
[----:B------:R-:W0:Y:S01]  /*fcd0*/  LDC R18, c[0x0][0x144] ;  /* 0x00005100ff127b82 */ /* 0x000e220000000800 */
[----:B------:R-:W-:Y:S01]  /*fce0*/  ULDC.64 UR8, c[0x0][0x640] ;  /* 0x0001900000087ab9 */ /* 0x000fe20000000a00 */
[----:B------:R-:W-:Y:S01]  /*fcf0*/  IMAD.X R2, RZ, RZ, ~R2, P1 ;  /* 0x000000ffff027224 */ /* 0x000fe200008e0e02 */
[----:B------:R-:W-:-:S03]  /*fd00*/  ISETP.NE.U32.AND P1, PT, RZ, UR8, PT ;  /* 0x00000008ff007c0c */ /* 0x000fc6000bf25070 */
[----:B------:R-:W-:Y:S01]  /*fd10*/  IMAD R4, R2, UR6, RZ ;  /* 0x0000000602047c24 */ /* 0x000fe2000f8e02ff */
[----:B------:R-:W-:Y:S01]  /*fd20*/  ISETP.NE.AND.EX P1, PT, RZ, UR9, PT, P1 ;  /* 0x00000009ff007c0c */ /* 0x000fe2000bf25310 */
[----:B------:R-:W-:Y:S01]  /*fd30*/  IMAD.MOV.U32 R2, RZ, RZ, R16 ;  /* 0x000000ffff027224 */ /* 0x000fe200078e0010 */
[----:B------:R-:W1:Y:S03]  /*fd40*/  LDC R15, c[0x0][0x148] ;  /* 0x00005200ff0f7b82 */ /* 0x000e660000000800 */
[----:B------:R-:W-:Y:S01]  /*fd50*/  IMAD.WIDE.U32 R2, R5, UR6, R2 ;  /* 0x0000000605027c25 */ /* 0x000fe2000f8e0002 */
[----:B------:R-:W-:-:S03]  /*fd60*/  ULDC UR6, c[0x0][0x154] ;  /* 0x0000550000067ab9 */ /* 0x000fc60000000800 */
[----:B------:R-:W-:Y:S02]  /*fd70*/  IMAD R5, R5, UR7, R4 ;  /* 0x0000000705057c24 */ /* 0x000fe4000f8e0204 */
[----:B------:R-:W-:Y:S01]  /*fd80*/  FMUL R4, R7, UR5 ;  /* 0x0000000507047c20 */ /* 0x000fe20008400000 */
[----:B------:R-:W-:Y:S01]  /*fd90*/  ULDC UR5, c[0x0][0x618] ;  /* 0x0001860000057ab9 */ /* 0x000fe20000000800 */
[----:B------:R-:W-:Y:S01]  /*fda0*/  ULDC UR7, c[0x0][0x608] ;  /* 0x0001820000077ab9 */ /* 0x000fe20000000800 */
[----:B------:R-:W-:-:S03]  /*fdb0*/  IMAD.IADD R3, R3, 0x1, R5 ;  /* 0x0000000103037824 */ /* 0x000fc600078e0205 */
[----:B------:R-:W3:Y:S02]  /*fdc0*/  F2I.U32.TRUNC.NTZ R4, R4 ;  /* 0x0000000400047305 */ /* 0x000ee4000020f000 */
[----:B------:R-:W-:Y:S02]  /*fdd0*/  SHF.R.U64 R7, R2, UR5, R3 ;  /* 0x0000000502077c19 */ /* 0x000fe40008001203 */
[----:B--2---:R-:W-:-:S05]  /*fde0*/  I2FP.F32.U32 R2, R12 ;  /* 0x0000000c00027245 */ /* 0x004fca0000201000 */
[----:B------:R-:W-:Y:S01]  /*fdf0*/  FMUL R5, R2, UR6 ;  /* 0x0000000602057c20 */ /* 0x000fe20008400000 */
[----:B------:R-:W-:Y:S01]  /*fe00*/  SHF.R.U32.HI R2, RZ, UR5, R3 ;  /* 0x00000005ff027c19 */ /* 0x000fe20008011603 */
[----:B------:R-:W-:Y:S02]  /*fe10*/  ULDC UR5, c[0x0][0x658] ;  /* 0x0001960000057ab9 */ /* 0x000fe40000000800 */
[----:B------:R2:W4:Y:S01]  /*fe20*/  F2I.U32.TRUNC.NTZ R17, R5 ;  /* 0x0000000500117305 */ /* 0x000522000020f000 */
[--C-:B------:R-:W-:Y:S02]  /*fe30*/  SHF.R.U64 R16, R7, UR7, R2.reuse ;  /* 0x0000000707107c19 */ /* 0x100fe40008001202 */
[----:B------:R-:W-:Y:S01]  /*fe40*/  SHF.R.U32.HI R3, RZ, UR7, R2 ;  /* 0x00000007ff037c19 */ /* 0x000fe20008011602 */
[----:B---3--:R-:W-:-:S03]  /*fe50*/  IMAD.MOV R2, RZ, RZ, -R4 ;  /* 0x000000ffff027224 */ /* 0x008fc600078e0a04 */
[----:B------:R-:W-:Y:S01]  /*fe60*/  SHF.R.U64 R14, R16, UR5, R3 ;  /* 0x00000005100e7c19 */ /* 0x000fe20008001203 */
[----:B0-----:R-:W-:Y:S01]  /*fe70*/  IMAD R18, R18, R2, R13 ;  /* 0x0000000212127224 */ /* 0x001fe200078e020d */
[----:B------:R-:W-:-:S03]  /*fe80*/  SHF.R.U32.HI R4, RZ, UR5, R3 ;  /* 0x00000005ff047c19 */ /* 0x000fc60008011603 */
[----:B------:R-:W-:Y:S02]  /*fe90*/  IMAD.MOV.U32 R2, RZ, RZ, R14 ;  /* 0x000000ffff027224 */ /* 0x000fe400078e000e */
[----:B------:R-:W-:Y:S01]  /*fea0*/  IMAD.MOV.U32 R3, RZ, RZ, R4 ;  /* 0x000000ffff037224 */ /* 0x000fe200078e0004 */
[----:B--2-4-:R-:W-:Y:S06]  /*feb0*/  @!P1 BRA `(.L_x_314) ;  /* 0x0000000000289947 */ /* 0x014fec0003800000 */
[----:B------:R-:W-:Y:S02]  /*fec0*/  ULDC UR5, c[0x0][0x64c] ;  /* 0x0001930000057ab9 */ /* 0x000fe40000000800 */
[----:B------:R-:W-:-:S05]  /*fed0*/  IADD3 R3, P1, R14, UR5, RZ ;  /* 0x000000050e037c10 */ /* 0x000fca000ff3e0ff */
[----:B------:R-:W-:-:S04]  /*fee0*/  IMAD.X R13, RZ, RZ, R4, P1 ;  /* 0x000000ffff0d7224 */ /* 0x000fc800008e0604 */
[----:B------:R-:W-:-:S04]  /*fef0*/  IMAD.WIDE.U32 R4, R13, UR8, RZ ;  /* 0x000000080d047c25 */ /* 0x000fc8000f8e00ff */
[----:B------:R-:W-:-:S04]  /*ff00*/  IMAD.WIDE.U32 R4, P1, R3, UR9, R4 ;  /* 0x0000000903047c25 */ /* 0x000fc8000f820004 */
[----:B------:R-:W-:-:S04]  /*ff10*/  IMAD.WIDE.U32 R2, R3, UR8, RZ ;  /* 0x0000000803027c25 */ /* 0x000fc8000f8e00ff */
[----:B------:R-:W-:Y:S01]  /*ff20*/  IMAD.MOV.U32 R2, RZ, RZ, R5 ;  /* 0x000000ffff027224 */ /* 0x000fe200078e0005 */
[----:B------:R-:W-:Y:S01]  /*ff30*/  IADD3 RZ, P4, R3, R4, RZ ;  /* 0x0000000403ff7210 */ /* 0x000fe20007f9e0ff */
[----:B------:R-:W-:-:S04]  /*ff40*/  IMAD.X R3, RZ, RZ, RZ, P1 ;  /* 0x000000ffff037224 */ /* 0x000fc800008e06ff */
[----:B------:R-:W-:-:S08]  /*ff50*/  IMAD.WIDE.U32.X R2, R13, UR9, R2, P4 ;  /* 0x000000090d027c25 */ /* 0x000fd0000a0e0402 */
.L_x_314:
[----:B------:R-:W-:Y:S01]  /*ff60*/  ULDC UR5, c[0x0][0x648] ;  /* 0x0001920000057ab9 */ /* 0x000fe20000000800 */
[----:B------:R-:W-:Y:S01]  /*ff70*/  LOP3.LUT R16, R16, UR19, RZ, 0xc0, !PT ;  /* 0x0000001310107c12 */ /* 0x000fe2000f8ec0ff */
[----:B------:R-:W-:Y:S01]  /*ff80*/  IMAD.MOV R17, RZ, RZ, -R17 ;  /* 0x000000ffff117224 */ /* 0x000fe200078e0a11 */
[----:B------:R-:W-:Y:S01]  /*ff90*/  SHF.R.U64 R3, R2, UR5, R3 ;  /* 0x0000000502037c19 */ /* 0x000fe20008001203 */
[----:B------:R-:W-:Y:S01]  /*ffa0*/  ULDC UR5, c[0x0][0x638] ;  /* 0x00018e0000057ab9 */ /* 0x000fe20000000800 */
[----:B------:R-:W-:Y:S01]  /*ffb0*/  LOP3.LUT R7, R7, UR4, RZ, 0xc0, !PT ;  /* 0x0000000407077c12 */ /* 0x000fe2000f8ec0ff */
[----:B-1----:R-:W-:Y:S01]  /*ffc0*/  @P2 IMAD R18, R15, R17, R12 ;  /* 0x000000110f122224 */ /* 0x002fe200078e020c */
[----:B------:R-:W-:Y:S01]  /*ffd0*/  ULDC UR6, c[0x0][0x610] ;  /* 0x0001840000067ab9 */ /* 0x000fe20000000800 */
[----:B------:R-:W-:Y:S02]  /*ffe0*/  IMAD.MOV R5, RZ, RZ, -R3 ;  /* 0x000000ffff057224 */ /* 0x000fe400078e0a03 */
[----:B------:R-:W-:-:S02]  /*fff0*/  IMAD R3, R3, UR22, R16 ;  /* 0x0000001603037c24 */ /* 0x000fc4000f8e0210 */
[----:B------:R-:W-:Y:S01]  /*10000*/  IMAD R14, R5, UR5, R14 ;  /* 0x00000005050e7c24 */ /* 0x000fe2000f8e020e */
[----:B------:R-:W-:Y:S01]  /*10010*/  ULDC UR5, c[0x0][0x600] ;  /* 0x0001800000057ab9 */ /* 0x000fe20000000800 */
[----:B------:R-:W-:Y:S02]  /*10020*/  IMAD R3, R3, UR6, R18 ;  /* 0x0000000603037c24 */ /* 0x000fe4000f8e0212 */
[----:B------:R-:W-:Y:S02]  /*10030*/  IMAD R14, R14, UR5, R7 ;  /* 0x000000050e0e7c24 */ /* 0x000fe4000f8e0207 */
[----:B------:R-:W-:-:S03]  /*10040*/  IMAD.MOV.U32 R2, RZ, RZ, 0x1 ;  /* 0x00000001ff027424 */ /* 0x000fc600078e00ff */
[----:B------:R-:W-:Y:S02]  /*10050*/  SEL R4, R14, R3, !P2 ;  /* 0x000000030e047207 */ /* 0x000fe40005000000 */
[----:B------:R-:W-:-:S03]  /*10060*/  SEL R3, R3, R14, !P2 ;  /* 0x0000000e03037207 */ /* 0x000fc60005000000 */
[----:B------:R1:W-:Y:S04]  /*10070*/  STL [R1+0x90], R4 ;  /* 0x0000900401007387 */ /* 0x0003e80000100800 */
[----:B------:R1:W-:Y:S04]  /*10080*/  STL [R1+0x7c], R6 ;  /* 0x00007c0601007387 */ /* 0x0003e80000100800 */
[----:B------:R1:W-:Y:S02]  /*10090*/  STL [R1+0x8c], R3 ;  /* 0x00008c0301007387 */ /* 0x0003e40000100800 */
.L_x_312:
[----:B------:R-:W-:Y:S05]  /*100a0*/  BSYNC B1 ;  /* 0x0000000000017941 */ /* 0x000fea0003800000 */
.L_x_311:
[----:B------:R-:W-:-:S13]  /*100b0*/  LOP3.LUT P1, RZ, R2, 0xff, RZ, 0xc0, !PT ;  /* 0x000000ff02ff7812 */ /* 0x000fda000782c0ff */
[----:B------:R-:W-:Y:S05]  /*100c0*/  @P1 BRA `(.L_x_315) ;  /* 0xfffffff400001947 */ /* 0x000fea000383ffff */
[----:B------:R-:W-:Y:S05]  /*100d0*/  BSYNC B0 ;  /* 0x0000000000007941 */ /* 0x000fea0003800000 */
.L_x_303:
[----:B------:R-:W-:-:S03]  /*100e0*/  UMOV UR5, 0xffffffff ;  /* 0xffffffff00057882 */ /* 0x000fc60000000000 */
[----:B------:R-:W-:Y:S05]  /*100f0*/  BRA.DIV UR5, `(.L_x_316) ;  /* 0x0000000e05e07947 */ /* 0x000fea000b800000 */
[----:B------:R-:W-:-:S13]  /*10100*/  ELECT P0, URZ, PT ;  /* 0x00000000003f782f */ /* 0x000fda0003800000 */
.L_x_350:
[----:B------:R-:W-:Y:S04]  /*10110*/  BSSY B0, `(.L_x_317) ;  /* 0x00000ce000007945 */ /* 0x000fe80003800000 */
[----:B------:R-:W-:Y:S05]  /*10120*/  @!P0 BRA `(.L_x_318) ;  /* 0x0000000c00308947 */ /* 0x000fea0003800000 */
[----:B------:R-:W-:-:S04]  /*10130*/  ULOP3.LUT UR5, UR13, 0x2, URZ, 0xfc, !UPT ;  /* 0x000000020d057892 */ /* 0x000fc8000f8efc3f */
[----:B------:R-:W-:-:S06]  /*10140*/  UISETP.NE.AND UP0, UPT, UR5, 0x3, UPT ;  /* 0x000000030500788c */ /* 0x000fcc000bf05270 */
[----:B------:R-:W-:-:S13]  /*10150*/  PLOP3.LUT P0, PT, PT, PT, UP0, 0x80, 0x0 ;  /* 0x000000000000781c */ /* 0x000fda0003f0f008 */
[----:B------:R-:W-:Y:S05]  /*10160*/  @!P0 BRA `(.L_x_319) ;  /* 0x0000000000048947 */ /* 0x000fea0003800000 */
[----:B------:R-:W-:Y:S01]  /*10170*/  BPT.TRAP 0x1 ;  /* 0x000000040000795c */ /* 0x000fe20000300000 */
.L_x_319:
[----:B01----:R-:W0:Y:S01]  /*10180*/  S2R R3, SR_CgaCtaId ;  /* 0x0000000000037919 */ /* 0x003e220000008800 */
[----:B------:R-:W-:-:S04]  /*10190*/  MOV R2, 0x400 ;  /* 0x0000040000027802 */ /* 0x000fc80000000f00 */
[----:B0-----:R-:W-:Y:S02]  /*101a0*/  LEA R3, R3, R2, 0x18 ;  /* 0x0000000203037211 */ /* 0x001fe400078ec0ff */
[----:B------:R-:W-:-:S03]  /*101b0*/  SHF.L.U32 R2, R0, 0x1f, RZ ;  /* 0x0000001f00027819 */ /* 0x000fc600000006ff */
[----:B------:R-:W-:-:S04]  /*101c0*/  VIADD R3, R3, 0xb0 ;  /* 0x000000b003037836 */ /* 0x000fc80000000000 */
[C---:B------:R-:W-:Y:S02]  /*101d0*/  IMAD R7, R8.reuse, 0x8, R3 ;  /* 0x0000000808077824 */ /* 0x040fe400078e0203 */
[----:B------:R-:W-:Y:S02]  /*101e0*/  VIADD R8, R8, 0x1 ;  /* 0x0000000108087836 */ /* 0x000fe40000000000 */
[----:B------:R-:W0:Y:S03]  /*101f0*/  SYNCS.PHASECHK.TRANS64.TRYWAIT P0, [R7+URZ], R2 ;  /* 0x00000002070075a7 */ /* 0x000e26000800017f */
[----:B------:R-:W-:-:S04]  /*10200*/  ISETP.NE.AND P1, PT, R8, 0x16, PT ;  /* 0x000000160800780c */ /* 0x000fc80003f25270 */
[----:B------:R-:W-:Y:S02]  /*10210*/  SEL R5, RZ, 0x1, P1 ;  /* 0x00000001ff057807 */ /* 0x000fe40000800000 */
[----:B------:R-:W-:Y:S02]  /*10220*/  SEL R8, R8, RZ, P1 ;  /* 0x000000ff08087207 */ /* 0x000fe40000800000 */
[----:B------:R-:W-:-:S03]  /*10230*/  LOP3.LUT R5, R0, R5, RZ, 0x3c, !PT ;  /* 0x0000000500057212 */ /* 0x000fc600078e3cff */
[----:B------:R-:W-:Y:S01]  /*10240*/  IMAD R9, R8, 0x8, R3 ;  /* 0x0000000808097824 */ /* 0x000fe200078e0203 */
[----:B------:R-:W-:Y:S01]  /*10250*/  SHF.L.U32 R4, R5, 0x1f, RZ ;  /* 0x0000001f05047819 */ /* 0x000fe200000006ff */
[----:B0-----:R-:W-:Y:S06]  /*10260*/  @!P0 BRA `(.L_x_320) ;  /* 0x0000000c00a88947 */ /* 0x001fec0003800000 */
.L_x_351:
[----:B------:R-:W1:Y:S01]  /*10270*/  SYNCS.PHASECHK.TRANS64.TRYWAIT P0, [R9+URZ], R4 ;  /* 0x00000004090075a7 */ /* 0x000e62000800017f */
[----:B------:R-:W-:-:S05]  /*10280*/  VIADD R0, R8, 0x1 ;  /* 0x0000000108007836 */ /* 0x000fca0000000000 */
[----:B------:R-:W-:-:S04]  /*10290*/  ISETP.NE.AND P1, PT, R0, 0x16, PT ;  /* 0x000000160000780c */ /* 0x000fc80003f25270 */
[----:B0-----:R-:W-:Y:S02]  /*102a0*/  SEL R2, RZ, 0x1, P1 ;  /* 0x00000001ff027807 */ /* 0x001fe40000800000 */
[----:B------:R-:W-:Y:S02]  /*102b0*/  SEL R0, R0, RZ, P1 ;  /* 0x000000ff00007207 */ /* 0x000fe40000800000 */
[----:B------:R-:W-:-:S03]  /*102c0*/  LOP3.LUT R7, R5, R2, RZ, 0x3c, !PT ;  /* 0x0000000205077212 */ /* 0x000fc600078e3cff */
[----:B------:R-:W-:Y:S01]  /*102d0*/  IMAD R6, R0, 0x8, R3 ;  /* 0x0000000800067824 */ /* 0x000fe200078e0203 */
[----:B------:R-:W-:Y:S01]  /*102e0*/  SHF.L.U32 R5, R7, 0x1f, RZ ;  /* 0x0000001f07057819 */ /* 0x000fe200000006ff */
[----:B-1----:R-:W-:Y:S06]  /*102f0*/  @!P0 BRA `(.L_x_321) ;  /* 0x0000000c00988947 */ /* 0x002fec0003800000 */
.L_x_352:
[----:B------:R-:W1:Y:S01]  /*10300*/  SYNCS.PHASECHK.TRANS64.TRYWAIT P0, [R6+URZ], R5 ;  /* 0x00000005060075a7 */ /* 0x000e62000800017f */
[----:B------:R-:W-:-:S05]  /*10310*/  VIADD R0, R0, 0x1 ;  /* 0x0000000100007836 */ /* 0x000fca0000000000 */
[----:B------:R-:W-:-:S04]  /*10320*/  ISETP.NE.AND P1, PT, R0, 0x16, PT ;  /* 0x000000160000780c */ /* 0x000fc80003f25270 */
[----:B------:R-:W-:Y:S02]  /*10330*/  SEL R2, RZ, 0x1, P1 ;  /* 0x00000001ff027807 */ /* 0x000fe40000800000 */
[----:B------:R-:W-:Y:S02]  /*10340*/  SEL R0, R0, RZ, P1 ;  /* 0x000000ff00007207 */ /* 0x000fe40000800000 */
[----:B------:R-:W-:-:S03]  /*10350*/  LOP3.LUT R7, R7, R2, RZ, 0x3c, !PT ;  /* 0x0000000207077212 */ /* 0x000fc600078e3cff */
[----:B0-----:R-:W-:Y:S01]  /*10360*/  IMAD R9, R0, 0x8, R3 ;  /* 0x0000000800097824 */ /* 0x001fe200078e0203 */
[----:B------:R-:W-:Y:S01]  /*10370*/  SHF.L.U32 R4, R7, 0x1f, RZ ;  /* 0x0000001f07047819 */ /* 0x000fe200000006ff */
[----:B-1----:R-:W-:Y:S06]  /*10380*/  @!P0 BRA `(.L_x_322) ;  /* 0x0000000c00888947 */ /* 0x002fec0003800000 */
.L_x_353:
        /* <DEDUP_REMOVED lines=9> */
.L_x_354:
        /* <DEDUP_REMOVED lines=9> */
.L_x_355:
        /* <DEDUP_REMOVED lines=9> */
.L_x_356:
        /* <DEDUP_REMOVED lines=9> */
.L_x_357:
        /* <DEDUP_REMOVED lines=9> */
.L_x_358:
        /* <DEDUP_REMOVED lines=9> */
.L_x_359:
        /* <DEDUP_REMOVED lines=9> */
.L_x_360:
        /* <DEDUP_REMOVED lines=9> */
.L_x_361:
        /* <DEDUP_REMOVED lines=9> */
.L_x_362:
        /* <DEDUP_REMOVED lines=9> */
.L_x_363:
        /* <DEDUP_REMOVED lines=9> */
.L_x_364:
        /* <DEDUP_REMOVED lines=9> */
.L_x_365:
        /* <DEDUP_REMOVED lines=9> */
.L_x_366:
        /* <DEDUP_REMOVED lines=9> */
.L_x_367:
        /* <DEDUP_REMOVED lines=9> */
.L_x_368:
        /* <DEDUP_REMOVED lines=9> */
.L_x_369:
        /* <DEDUP_REMOVED lines=9> */
.L_x_370:
[----:B------:R-:W1:Y:S01]  /*10d20*/  SYNCS.PHASECHK.TRANS64.TRYWAIT P0, [R6+URZ], R5 ;  /* 0x00000005060075a7 */ /* 0x000e62000800017f */
[----:B------:R-:W-:-:S05]  /*10d30*/  VIADD R0, R0, 0x1 ;  /* 0x0000000100007836 */ /* 0x000fca0000000000 */
[----:B------:R-:W-:-:S04]  /*10d40*/  ISETP.NE.AND P1, PT, R0, 0x16, PT ;  /* 0x000000160000780c */ /* 0x000fc80003f25270 */
[----:B------:R-:W-:Y:S02]  /*10d50*/  SEL R2, RZ, 0x1, P1 ;  /* 0x00000001ff027807 */ /* 0x000fe40000800000 */
[----:B------:R-:W-:Y:S02]  /*10d60*/  SEL R0, R0, RZ, P1 ;  /* 0x000000ff00007207 */ /* 0x000fe40000800000 */
[----:B------:R-:W-:Y:S01]  /*10d70*/  LOP3.LUT R2, R7, R2, RZ, 0x3c, !PT ;  /* 0x0000000207027212 */ /* 0x000fe200078e3cff */
[----:B-1----:R-:W-:Y:S06]  /*10d80*/  @!P0 BRA `(.L_x_340) ;  /* 0x0000000800708947 */ /* 0x002fec0003800000 */
.L_x_371:
[----:B------:R-:W-:Y:S01]  /*10d90*/  IMAD R3, R0, 0x8, R3 ;  /* 0x0000000800037824 */ /* 0x000fe200078e0203 */
[----:B------:R-:W-:-:S07]  /*10da0*/  SHF.L.U32 R0, R2, 0x1f, RZ ;  /* 0x0000001f02007819 */ /* 0x000fce00000006ff */
.L_x_341:
[----:B--2---:R2:W3:Y:S02]  /*10db0*/  SYNCS.PHASECHK.TRANS64.TRYWAIT P0, [R3+URZ], R0 ;  /* 0x00000000030075a7 */ /* 0x0044e4000800017f */
[----:B---3--:R-:W-:Y:S05]  /*10dc0*/  @!P0 NANOSLEEP.SYNCS 0x989680 ;  /* 0x009896800000895d */ /* 0x008fea0003900000 */
[----:B------:R-:W3:Y:S02]  /*10dd0*/  @!P0 SYNCS.PHASECHK.TRANS64 P0, [R3+URZ], R0 ;  /* 0x00000000030085a7 */ /* 0x000ee4000800007f */
[----:B---3--:R-:W-:Y:S05]  /*10de0*/  @!P0 BRA `(.L_x_341) ;  /* 0xfffffffc00f08947 */ /* 0x008fea000383ffff */
.L_x_318:
[----:B------:R-:W-:Y:S05]  /*10df0*/  BSYNC B0 ;  /* 0x0000000000007941 */ /* 0x000fea0003800000 */
.L_x_317:
[----:B------:R-:W-:Y:S05]  /*10e00*/  EXIT ;  /* 0x000000000000794d */ /* 0x000fea0003800000 */
.L_x_20:
[----:B----4-:R-:W-:-:S04]  /*10e10*/  IMAD.U32 R3, RZ, RZ, UR17 ;  /* 0x00000011ff037e24 */ /* 0x010fc8000f8e00ff */
[----:B------:R4:W0:Y:S03]  /*10e20*/  SYNCS.PHASECHK.TRANS64.TRYWAIT P0, [R3+URZ+-0x8], R0 ;  /* 0xfffff800030075a7 */ /* 0x000826000800017f */
[----:B0-----:R-:W-:Y:S05]  /*10e30*/  @!P0 NANOSLEEP.SYNCS 0x989680 ;  /* 0x009896800000895d */ /* 0x001fea0003900000 */
[----:B------:R-:W0:Y:S02]  /*10e40*/  @!P0 SYNCS.PHASECHK.TRANS64 P0, [R3+URZ+-0x8], R0 ;  /* 0xfffff800030085a7 */ /* 0x000e24000800007f */
[----:B0-----:R-:W-:Y:S05]  /*10e50*/  @!P0 BRA `(.L_x_20) ;  /* 0xfffffffc00ec8947 */ /* 0x001fea000383ffff */
[----:B------:R-:W-:Y:S05]  /*10e60*/  BRA `(.L_x_342) ;  /* 0xffffff0c000c7947 */ /* 0x000fea000383ffff */
.L_x_25:
[----:B-1----:R-:W-:-:S04]  /*10e70*/  IMAD.U32 R3, RZ, RZ, UR6 ;  /* 0x00000006ff037e24 */ /* 0x002fc8000f8e00ff */
[----:B------:R1:W2:Y:S03]  /*10e80*/  SYNCS.PHASECHK.TRANS64.TRYWAIT P0, [R3+URZ], R0 ;  /* 0x00000000030075a7 */ /* 0x0002a6000800017f */
[----:B--2---:R-:W-:Y:S05]  /*10e90*/  @!P0 NANOSLEEP.SYNCS 0x989680 ;  /* 0x009896800000895d */ /* 0x004fea0003900000 */
[----:B------:R-:W2:Y:S02]  /*10ea0*/  @!P0 SYNCS.PHASECHK.TRANS64 P0, [R3+URZ], R0 ;  /* 0x00000000030085a7 */ /* 0x000ea4000800007f */
[----:B--2---:R-:W-:Y:S05]  /*10eb0*/  @!P0 BRA `(.L_x_25) ;  /* 0xfffffffc00ec8947 */ /* 0x004fea000383ffff */
[----:B------:R-:W-:Y:S05]  /*10ec0*/  BRA `(.L_x_24) ;  /* 0xffffff1400787947 */ /* 0x000fea000383ffff */
.L_x_31:
[----:B-----5:R1:W-:Y:S02]  /*10ed0*/  STL [R1+0xa4], R0 ;  /* 0x0000a40001007387 */ /* 0x0203e40000100800 */
[----:B-1----:R-:W-:-:S04]  /*10ee0*/  IMAD.U32 R0, RZ, RZ, UR9 ;  /* 0x00000009ff007e24 */ /* 0x002fc8000f8e00ff */
[----:B------:R1:W3:Y:S03]  /*10ef0*/  SYNCS.PHASECHK.TRANS64.TRYWAIT P0, [R0+URZ], R229 ;  /* 0x000000e5000075a7 */ /* 0x0002e6000800017f */
[----:B---3--:R-:W-:Y:S05]  /*10f00*/  @!P0 NANOSLEEP.SYNCS 0x989680 ;  /* 0x009896800000895d */ /* 0x008fea0003900000 */
[----:B------:R1:W3:Y:S02]  /*10f10*/  @!P0 SYNCS.PHASECHK.TRANS64 P0, [R0+URZ], R229 ;  /* 0x000000e5000085a7 */ /* 0x0002e4000800007f */
[----:B-1----:R1:W5:Y:S02]  /*10f20*/  LDL.LU R0, [R1+0xa4] ;  /* 0x0000a40001007983 */ /* 0x0023640000300800 */
[----:B-1-3--:R-:W-:Y:S05]  /*10f30*/  @!P0 BRA `(.L_x_31) ;  /* 0xfffffffc00e48947 */ /* 0x00afea000383ffff */
[----:B------:R-:W-:Y:S05]  /*10f40*/  BRA `(.L_x_30) ;  /* 0xffffff2400cc7947 */ /* 0x000fea000383ffff */
.L_x_39:
[----:B0-----:R-:W-:-:S04]  /*10f50*/  IMAD.U32 R25, RZ, RZ, UR17 ;  /* 0x00000011ff197e24 */ /* 0x001fc8000f8e00ff */
[----:B------:R0:W3:Y:S03]  /*10f60*/  SYNCS.PHASECHK.TRANS64.TRYWAIT P0, [R25+URZ+0x8], R24 ;  /* 0x00000818190075a7 */ /* 0x0000e6000800017f */
[----:B---3--:R-:W-:Y:S05]  /*10f70*/  @!P0 NANOSLEEP.SYNCS 0x989680 ;  /* 0x009896800000895d */ /* 0x008fea0003900000 */
[----:B------:R-:W3:Y:S02]  /*10f80*/  @!P0 SYNCS.PHASECHK.TRANS64 P0, [R25+URZ+0x8], R24 ;  /* 0x00000818190085a7 */ /* 0x000ee4000800007f */
[----:B---3--:R-:W-:Y:S05]  /*10f90*/  @!P0 BRA `(.L_x_39) ;  /* 0xfffffffc00ec8947 */ /* 0x008fea000383ffff */
[----:B------:R-:W-:Y:S05]  /*10fa0*/  BRA `(.L_x_343) ;  /* 0xffffff4800d07947 */ /* 0x000fea000383ffff */
.L_x_304:
[----:B------:R-:W-:Y:S01]  /*10fb0*/  BSSY B1, `(.L_x_344) ;  /* 0x0000006000017945 */ /* 0x000fe20003800000 */
[----:B------:R-:W-:-:S07]  /*10fc0*/  IMAD.MOV.U32 R2, RZ, RZ, -0x1 ;  /* 0xffffffffff027424 */ /* 0x000fce00078e00ff */
[----:B------:R-:W-:Y:S05]  /*10fd0*/  WARPSYNC.COLLECTIVE R2, `(.L_x_345) ;  /* 0x00000000020c7348 */ /* 0x000fea0003c00000 */
[----:B------:R-:W-:Y:S02]  /*10fe0*/  ELECT P1, UR62, PT ;  /* 0x00000000003e782f */ /* 0x000fe40003820000 */
[----:B------:R-:W-:Y:S01]  /*10ff0*/  MOV R2, UR62 ;  /* 0x0000003e00027c02 */ /* 0x000fe20008000f00 */
[----:B------:R-:W-:Y:S10]  /*11000*/  ENDCOLLECTIVE ;  /* 0x000000000000791b */ /* 0x000ff40003800000 */
.L_x_345:
[----:B------:R-:W-:Y:S05]  /*11010*/  BSYNC B1 ;  /* 0x0000000000017941 */ /* 0x000fea0003800000 */
.L_x_344:
[----:B------:R-:W-:Y:S05]  /*11020*/  BRA `(.L_x_346) ;  /* 0xffffffe400347947 */ /* 0x000fea000383ffff */
.L_x_307:
[----:B0-----:R0:W1:Y:S02]  /*11030*/  SYNCS.PHASECHK.TRANS64.TRYWAIT P1, [R12+URZ+0xb0], R3 ;  /* 0x0000b0030c0075a7 */ /* 0x001064000802017f */
[----:B-1----:R-:W-:Y:S05]  /*11040*/  @!P1 NANOSLEEP.SYNCS 0x989680 ;  /* 0x009896800000995d */ /* 0x002fea0003900000 */
[----:B------:R-:W1:Y:S02]  /*11050*/  @!P1 SYNCS.PHASECHK.TRANS64 P1, [R12+URZ+0xb0], R3 ;  /* 0x0000b0030c0095a7 */ /* 0x000e64000802007f */
[----:B-1----:R-:W-:Y:S05]  /*11060*/  @!P1 BRA `(.L_x_307) ;  /* 0xfffffffc00f09947 */ /* 0x002fea000383ffff */
[----:B------:R-:W-:Y:S05]  /*11070*/  BRA `(.L_x_347) ;  /* 0xffffffe400707947 */ /* 0x000fea000383ffff */
.L_x_316:
[----:B------:R-:W-:Y:S01]  /*11080*/  BSSY B0, `(.L_x_348) ;  /* 0x0000006000007945 */ /* 0x000fe20003800000 */
[----:B------:R-:W-:-:S07]  /*11090*/  IMAD.MOV.U32 R2, RZ, RZ, -0x1 ;  /* 0xffffffffff027424 */ /* 0x000fce00078e00ff */
[----:B01----:R-:W-:Y:S05]  /*110a0*/  WARPSYNC.COLLECTIVE R2, `(.L_x_349) ;  /* 0x00000000020c7348 */ /* 0x003fea0003c00000 */
[----:B------:R-:W-:Y:S02]  /*110b0*/  ELECT P1, UR62, PT ;  /* 0x00000000003e782f */ /* 0x000fe40003820000 */
[----:B------:R-:W-:Y:S01]  /*110c0*/  MOV R2, UR62 ;  /* 0x0000003e00027c02 */ /* 0x000fe20008000f00 */
[----:B01----:R-:W-:Y:S10]  /*110d0*/  ENDCOLLECTIVE ;  /* 0x000000000000791b */ /* 0x003ff40003800000 */
.L_x_349:
[----:B------:R-:W-:Y:S05]  /*110e0*/  BSYNC B0 ;  /* 0x0000000000007941 */ /* 0x000fea0003800000 */
.L_x_348:
[----:B------:R-:W-:Y:S01]  /*110f0*/  PLOP3.LUT P0, PT, P1, PT, PT, 0x80, 0x0 ;  /* 0x000000000000781c */ /* 0x000fe20000f0f070 */
[----:B------:R-:W-:-:S12]  /*11100*/  BRA `(.L_x_350) ;  /* 0xfffffff000007947 */ /* 0x000fd8000383ffff */
.L_x_320:
[----:B0-----:R0:W1:Y:S02]  /*11110*/  SYNCS.PHASECHK.TRANS64.TRYWAIT P0, [R7+URZ], R2 ;  /* 0x00000002070075a7 */ /* 0x001064000800017f */
[----:B-1----:R-:W-:Y:S05]  /*11120*/  @!P0 NANOSLEEP.SYNCS 0x989680 ;  /* 0x009896800000895d */ /* 0x002fea0003900000 */
[----:B------:R-:W1:Y:S02]  /*11130*/  @!P0 SYNCS.PHASECHK.TRANS64 P0, [R7+URZ], R2 ;  /* 0x00000002070085a7 */ /* 0x000e64000800007f */
[----:B-1----:R-:W-:Y:S05]  /*11140*/  @!P0 BRA `(.L_x_320) ;  /* 0xfffffffc00f08947 */ /* 0x002fea000383ffff */
[----:B------:R-:W-:Y:S05]  /*11150*/  BRA `(.L_x_351) ;  /* 0xfffffff000447947 */ /* 0x000fea000383ffff */
.L_x_321:
[----:B0-----:R0:W1:Y:S02]  /*11160*/  SYNCS.PHASECHK.TRANS64.TRYWAIT P0, [R9+URZ], R4 ;  /* 0x00000004090075a7 */ /* 0x001064000800017f */
[----:B-1----:R-:W-:Y:S05]  /*11170*/  @!P0 NANOSLEEP.SYNCS 0x989680 ;  /* 0x009896800000895d */ /* 0x002fea0003900000 */
[----:B------:R-:W1:Y:S02]  /*11180*/  @!P0 SYNCS.PHASECHK.TRANS64 P0, [R9+URZ], R4 ;  /* 0x00000004090085a7 */ /* 0x000e64000800007f */
[----:B-1----:R-:W-:Y:S05]  /*11190*/  @!P0 BRA `(.L_x_321) ;  /* 0xfffffffc00f08947 */ /* 0x002fea000383ffff */
[----:B------:R-:W-:Y:S05]  /*111a0*/  BRA `(.L_x_352) ;  /* 0xfffffff000547947 */ /* 0x000fea000383ffff */
.L_x_322:
[----:B0-----:R0:W1:Y:S02]  /*111b0*/  SYNCS.PHASECHK.TRANS64.TRYWAIT P0, [R6+URZ], R5 ;  /* 0x00000005060075a7 */ /* 0x001064000800017f */
[----:B-1----:R-:W-:Y:S05]  /*111c0*/  @!P0 NANOSLEEP.SYNCS 0x989680 ;  /* 0x009896800000895d */ /* 0x002fea0003900000 */
[----:B------:R-:W1:Y:S02]  /*111d0*/  @!P0 SYNCS.PHASECHK.TRANS64 P0, [R6+URZ], R5 ;  /* 0x00000005060085a7 */ /* 0x000e64000800007f */
[----:B-1----:R-:W-:Y:S05]  /*111e0*/  @!P0 BRA `(.L_x_322) ;  /* 0xfffffffc00f08947 */ /* 0x002fea000383ffff */
[----:B------:R-:W-:Y:S05]  /*111f0*/  BRA `(.L_x_353) ;  /* 0xfffffff000647947 */ /* 0x000fea000383ffff */
.L_x_323:
[----:B0-----:R0:W1:Y:S02]  /*11200*/  SYNCS.PHASECHK.TRANS64.TRYWAIT P0, [R9+URZ], R4 ;  /* 0x00000004090075a7 */ /* 0x001064000800017f */
[----:B-1----:R-:W-:Y:S05]  /*11210*/  @!P0 NANOSLEEP.SYNCS 0x989680 ;  /* 0x009896800000895d */ /* 0x002fea0003900000 */
[----:B------:R-:W1:Y:S02]  /*11220*/  @!P0 SYNCS.PHASECHK.TRANS64 P0, [R9+URZ], R4 ;  /* 0x00000004090085a7 */ /* 0x000e64000800007f */
[----:B-1----:R-:W-:Y:S05]  /*11230*/  @!P0 BRA `(.L_x_323) ;  /* 0xfffffffc00f08947 */ /* 0x002fea000383ffff */
[----:B------:R-:W-:Y:S05]  /*11240*/  BRA `(.L_x_354) ;  /* 0xfffffff000747947 */ /* 0x000fea000383ffff */
.L_x_324:
[----:B0-----:R0:W1:Y:S02]  /*11250*/  SYNCS.PHASECHK.TRANS64.TRYWAIT P0, [R6+URZ], R5 ;  /* 0x00000005060075a7 */ /* 0x001064000800017f */
[----:B-1----:R-:W-:Y:S05]  /*11260*/  @!P0 NANOSLEEP.SYNCS 0x989680 ;  /* 0x009896800000895d */ /* 0x002fea0003900000 */
[----:B------:R-:W1:Y:S02]  /*11270*/  @!P0 SYNCS.PHASECHK.TRANS64 P0, [R6+URZ], R5 ;  /* 0x00000005060085a7 */ /* 0x000e64000800007f */
[----:B-1----:R-:W-:Y:S05]  /*11280*/  @!P0 BRA `(.L_x_324) ;  /* 0xfffffffc00f08947 */ /* 0x002fea000383ffff */
[----:B------:R-:W-:Y:S05]  /*11290*/  BRA `(.L_x_355) ;  /* 0xfffffff000847947 */ /* 0x000fea000383ffff */
.L_x_325:
[----:B0-----:R0:W1:Y:S02]  /*112a0*/  SYNCS.PHASECHK.TRANS64.TRYWAIT P0, [R9+URZ], R4 ;  /* 0x00000004090075a7 */ /* 0x001064000800017f */
[----:B-1----:R-:W-:Y:S05]  /*112b0*/  @!P0 NANOSLEEP.SYNCS 0x989680 ;  /* 0x009896800000895d */ /* 0x002fea0003900000 */
[----:B------:R-:W1:Y:S02]  /*112c0*/  @!P0 SYNCS.PHASECHK.TRANS64 P0, [R9+URZ], R4 ;  /* 0x00000004090085a7 */ /* 0x000e64000800007f */
[----:B-1----:R-:W-:Y:S05]  /*112d0*/  @!P0 BRA `(.L_x_325) ;  /* 0xfffffffc00f08947 */ /* 0x002fea000383ffff */
[----:B------:R-:W-:Y:S05]  /*112e0*/  BRA `(.L_x_356) ;  /* 0xfffffff000947947 */ /* 0x000fea000383ffff */
.L_x_326:
[----:B0-----:R0:W1:Y:S02]  /*112f0*/  SYNCS.PHASECHK.TRANS64.TRYWAIT P0, [R6+URZ], R5 ;  /* 0x00000005060075a7 */ /* 0x001064000800017f */
[----:B-1----:R-:W-:Y:S05]  /*11300*/  @!P0 NANOSLEEP.SYNCS 0x989680 ;  /* 0x009896800000895d */ /* 0x002fea0003900000 */
[----:B------:R-:W1:Y:S02]  /*11310*/  @!P0 SYNCS.PHASECHK.TRANS64 P0, [R6+URZ], R5 ;  /* 0x00000005060085a7 */ /* 0x000e64000800007f */
[----:B-1----:R-:W-:Y:S05]  /*11320*/  @!P0 BRA `(.L_x_326) ;  /* 0xfffffffc00f08947 */ /* 0x002fea000383ffff */
[----:B------:R-:W-:Y:S05]  /*11330*/  BRA `(.L_x_357) ;  /* 0xfffffff000a47947 */ /* 0x000fea000383ffff */
.L_x_327:
[----:B0-----:R0:W1:Y:S02]  /*11340*/  SYNCS.PHASECHK.TRANS64.TRYWAIT P0, [R9+URZ], R4 ;  /* 0x00000004090075a7 */ /* 0x001064000800017f */
[----:B-1----:R-:W-:Y:S05]  /*11350*/  @!P0 NANOSLEEP.SYNCS 0x989680 ;  /* 0x009896800000895d */ /* 0x002fea0003900000 */
[----:B------:R-:W1:Y:S02]  /*11360*/  @!P0 SYNCS.PHASECHK.TRANS64 P0, [R9+URZ], R4 ;  /* 0x00000004090085a7 */ /* 0x000e64000800007f */
[----:B-1----:R-:W-:Y:S05]  /*11370*/  @!P0 BRA `(.L_x_327) ;  /* 0xfffffffc00f08947 */ /* 0x002fea000383ffff */
[----:B------:R-:W-:Y:S05]  /*11380*/  BRA `(.L_x_358) ;  /* 0xfffffff000b47947 */ /* 0x000fea000383ffff */
.L_x_328:
[----:B0-----:R0:W1:Y:S02]  /*11390*/  SYNCS.PHASECHK.TRANS64.TRYWAIT P0, [R6+URZ], R5 ;  /* 0x00000005060075a7 */ /* 0x001064000800017f */
[----:B-1----:R-:W-:Y:S05]  /*113a0*/  @!P0 NANOSLEEP.SYNCS 0x989680 ;  /* 0x009896800000895d */ /* 0x002fea0003900000 */
[----:B------:R-:W1:Y:S02]  /*113b0*/  @!P0 SYNCS.PHASECHK.TRANS64 P0, [R6+URZ], R5 ;  /* 0x00000005060085a7 */ /* 0x000e64000800007f */
[----:B-1----:R-:W-:Y:S05]  /*113c0*/  @!P0 BRA `(.L_x_328) ;  /* 0xfffffffc00f08947 */ /* 0x002fea000383ffff */
[----:B------:R-:W-:Y:S05]  /*113d0*/  BRA `(.L_x_359) ;  /* 0xfffffff000c47947 */ /* 0x000fea000383ffff */
.L_x_329:
[----:B0-----:R0:W1:Y:S02]  /*113e0*/  SYNCS.PHASECHK.TRANS64.TRYWAIT P0, [R9+URZ], R4 ;  /* 0x00000004090075a7 */ /* 0x001064000800017f */
[----:B-1----:R-:W-:Y:S05]  /*113f0*/  @!P0 NANOSLEEP.SYNCS 0x989680 ;  /* 0x009896800000895d */ /* 0x002fea0003900000 */
[----:B------:R-:W1:Y:S02]  /*11400*/  @!P0 SYNCS.PHASECHK.TRANS64 P0, [R9+URZ], R4 ;  /* 0x00000004090085a7 */ /* 0x000e64000800007f */
[----:B-1----:R-:W-:Y:S05]  /*11410*/  @!P0 BRA `(.L_x_329) ;  /* 0xfffffffc00f08947 */ /* 0x002fea000383ffff */
[----:B------:R-:W-:Y:S05]  /*11420*/  BRA `(.L_x_360) ;  /* 0xfffffff000d47947 */ /* 0x000fea000383ffff */
.L_x_330:
[----:B0-----:R0:W1:Y:S02]  /*11430*/  SYNCS.PHASECHK.TRANS64.TRYWAIT P0, [R6+URZ], R5 ;  /* 0x00000005060075a7 */ /* 0x001064000800017f */
[----:B-1----:R-:W-:Y:S05]  /*11440*/  @!P0 NANOSLEEP.SYNCS 0x989680 ;  /* 0x009896800000895d */ /* 0x002fea0003900000 */
[----:B------:R-:W1:Y:S02]  /*11450*/  @!P0 SYNCS.PHASECHK.TRANS64 P0, [R6+URZ], R5 ;  /* 0x00000005060085a7 */ /* 0x000e64000800007f */
[----:B-1----:R-:W-:Y:S05]  /*11460*/  @!P0 BRA `(.L_x_330) ;  /* 0xfffffffc00f08947 */ /* 0x002fea000383ffff */
[----:B------:R-:W-:Y:S05]  /*11470*/  BRA `(.L_x_361) ;  /* 0xfffffff000e47947 */ /* 0x000fea000383ffff */
.L_x_331:
[----:B0-----:R0:W1:Y:S02]  /*11480*/  SYNCS.PHASECHK.TRANS64.TRYWAIT P0, [R9+URZ], R4 ;  /* 0x00000004090075a7 */ /* 0x001064000800017f */
[----:B-1----:R-:W-:Y:S05]  /*11490*/  @!P0 NANOSLEEP.SYNCS 0x989680 ;  /* 0x009896800000895d */ /* 0x002fea0003900000 */
[----:B------:R-:W1:Y:S02]  /*114a0*/  @!P0 SYNCS.PHASECHK.TRANS64 P0, [R9+URZ], R4 ;  /* 0x00000004090085a7 */ /* 0x000e64000800007f */
[----:B-1----:R-:W-:Y:S05]  /*114b0*/  @!P0 BRA `(.L_x_331) ;  /* 0xfffffffc00f08947 */ /* 0x002fea000383ffff */
[----:B------:R-:W-:Y:S05]  /*114c0*/  BRA `(.L_x_362) ;  /* 0xfffffff000f47947 */ /* 0x000fea000383ffff */
.L_x_332:
[----:B0-----:R0:W1:Y:S02]  /*114d0*/  SYNCS.PHASECHK.TRANS64.TRYWAIT P0, [R6+URZ], R5 ;  /* 0x00000005060075a7 */ /* 0x001064000800017f */
[----:B-1----:R-:W-:Y:S05]  /*114e0*/  @!P0 NANOSLEEP.SYNCS 0x989680 ;  /* 0x009896800000895d */ /* 0x002fea0003900000 */
[----:B------:R-:W1:Y:S02]  /*114f0*/  @!P0 SYNCS.PHASECHK.TRANS64 P0, [R6+URZ], R5 ;  /* 0x00000005060085a7 */ /* 0x000e64000800007f */
[----:B-1----:R-:W-:Y:S05]  /*11500*/  @!P0 BRA `(.L_x_332) ;  /* 0xfffffffc00f08947 */ /* 0x002fea000383ffff */
[----:B------:R-:W-:Y:S05]  /*11510*/  BRA `(.L_x_363) ;  /* 0xfffffff400047947 */ /* 0x000fea000383ffff */
.L_x_333:
[----:B0-----:R0:W1:Y:S02]  /*11520*/  SYNCS.PHASECHK.TRANS64.TRYWAIT P0, [R9+URZ], R4 ;  /* 0x00000004090075a7 */ /* 0x001064000800017f */
[----:B-1----:R-:W-:Y:S05]  /*11530*/  @!P0 NANOSLEEP.SYNCS 0x989680 ;  /* 0x009896800000895d */ /* 0x002fea0003900000 */
[----:B------:R-:W1:Y:S02]  /*11540*/  @!P0 SYNCS.PHASECHK.TRANS64 P0, [R9+URZ], R4 ;  /* 0x00000004090085a7 */ /* 0x000e64000800007f */
[----:B-1----:R-:W-:Y:S05]  /*11550*/  @!P0 BRA `(.L_x_333) ;  /* 0xfffffffc00f08947 */ /* 0x002fea000383ffff */
[----:B------:R-:W-:Y:S05]  /*11560*/  BRA `(.L_x_364) ;  /* 0xfffffff400147947 */ /* 0x000fea000383ffff */
.L_x_334:
[----:B0-----:R0:W1:Y:S02]  /*11570*/  SYNCS.PHASECHK.TRANS64.TRYWAIT P0, [R6+URZ], R5 ;  /* 0x00000005060075a7 */ /* 0x001064000800017f */
[----:B-1----:R-:W-:Y:S05]  /*11580*/  @!P0 NANOSLEEP.SYNCS 0x989680 ;  /* 0x009896800000895d */ /* 0x002fea0003900000 */
[----:B------:R-:W1:Y:S02]  /*11590*/  @!P0 SYNCS.PHASECHK.TRANS64 P0, [R6+URZ], R5 ;  /* 0x00000005060085a7 */ /* 0x000e64000800007f */
[----:B-1----:R-:W-:Y:S05]  /*115a0*/  @!P0 BRA `(.L_x_334) ;  /* 0xfffffffc00f08947 */ /* 0x002fea000383ffff */
[----:B------:R-:W-:Y:S05]  /*115b0*/  BRA `(.L_x_365) ;  /* 0xfffffff400247947 */ /* 0x000fea000383ffff */
.L_x_335:
[----:B0-----:R0:W1:Y:S02]  /*115c0*/  SYNCS.PHASECHK.TRANS64.TRYWAIT P0, [R9+URZ], R4 ;  /* 0x00000004090075a7 */ /* 0x001064000800017f */
[----:B-1----:R-:W-:Y:S05]  /*115d0*/  @!P0 NANOSLEEP.SYNCS 0x989680 ;  /* 0x009896800000895d */ /* 0x002fea0003900000 */
[----:B------:R-:W1:Y:S02]  /*115e0*/  @!P0 SYNCS.PHASECHK.TRANS64 P0, [R9+URZ], R4 ;  /* 0x00000004090085a7 */ /* 0x000e64000800007f */
[----:B-1----:R-:W-:Y:S05]  /*115f0*/  @!P0 BRA `(.L_x_335) ;  /* 0xfffffffc00f08947 */ /* 0x002fea000383ffff */
[----:B------:R-:W-:Y:S05]  /*11600*/  BRA `(.L_x_366) ;  /* 0xfffffff400347947 */ /* 0x000fea000383ffff */
.L_x_336:
[----:B0-----:R0:W1:Y:S02]  /*11610*/  SYNCS.PHASECHK.TRANS64.TRYWAIT P0, [R6+URZ], R5 ;  /* 0x00000005060075a7 */ /* 0x001064000800017f */
[----:B-1----:R-:W-:Y:S05]  /*11620*/  @!P0 NANOSLEEP.SYNCS 0x989680 ;  /* 0x009896800000895d */ /* 0x002fea0003900000 */
[----:B------:R-:W1:Y:S02]  /*11630*/  @!P0 SYNCS.PHASECHK.TRANS64 P0, [R6+URZ], R5 ;  /* 0x00000005060085a7 */ /* 0x000e64000800007f */
[----:B-1----:R-:W-:Y:S05]  /*11640*/  @!P0 BRA `(.L_x_336) ;  /* 0xfffffffc00f08947 */ /* 0x002fea000383ffff */
[----:B------:R-:W-:Y:S05]  /*11650*/  BRA `(.L_x_367) ;  /* 0xfffffff400447947 */ /* 0x000fea000383ffff */
.L_x_337:
[----:B0-----:R0:W1:Y:S02]  /*11660*/  SYNCS.PHASECHK.TRANS64.TRYWAIT P0, [R9+URZ], R4 ;  /* 0x00000004090075a7 */ /* 0x001064000800017f */
[----:B-1----:R-:W-:Y:S05]  /*11670*/  @!P0 NANOSLEEP.SYNCS 0x989680 ;  /* 0x009896800000895d */ /* 0x002fea0003900000 */
[----:B------:R-:W1:Y:S02]  /*11680*/  @!P0 SYNCS.PHASECHK.TRANS64 P0, [R9+URZ], R4 ;  /* 0x00000004090085a7 */ /* 0x000e64000800007f */
[----:B-1----:R-:W-:Y:S05]  /*11690*/  @!P0 BRA `(.L_x_337) ;  /* 0xfffffffc00f08947 */ /* 0x002fea000383ffff */
[----:B------:R-:W-:Y:S05]  /*116a0*/  BRA `(.L_x_368) ;  /* 0xfffffff400547947 */ /* 0x000fea000383ffff */
.L_x_338:
[----:B0-----:R0:W1:Y:S02]  /*116b0*/  SYNCS.PHASECHK.TRANS64.TRYWAIT P0, [R6+URZ], R5 ;  /* 0x00000005060075a7 */ /* 0x001064000800017f */
[----:B-1----:R-:W-:Y:S05]  /*116c0*/  @!P0 NANOSLEEP.SYNCS 0x989680 ;  /* 0x009896800000895d */ /* 0x002fea0003900000 */
[----:B------:R-:W1:Y:S02]  /*116d0*/  @!P0 SYNCS.PHASECHK.TRANS64 P0, [R6+URZ], R5 ;  /* 0x00000005060085a7 */ /* 0x000e64000800007f */
[----:B-1----:R-:W-:Y:S05]  /*116e0*/  @!P0 BRA `(.L_x_338) ;  /* 0xfffffffc00f08947 */ /* 0x002fea000383ffff */
[----:B------:R-:W-:Y:S05]  /*116f0*/  BRA `(.L_x_369) ;  /* 0xfffffff400647947 */ /* 0x000fea000383ffff */
.L_x_339:
[----:B0-----:R0:W1:Y:S02]  /*11700*/  SYNCS.PHASECHK.TRANS64.TRYWAIT P0, [R9+URZ], R4 ;  /* 0x00000004090075a7 */ /* 0x001064000800017f */
[----:B-1----:R-:W-:Y:S05]  /*11710*/  @!P0 NANOSLEEP.SYNCS 0x989680 ;  /* 0x009896800000895d */ /* 0x002fea0003900000 */
[----:B------:R-:W1:Y:S02]  /*11720*/  @!P0 SYNCS.PHASECHK.TRANS64 P0, [R9+URZ], R4 ;  /* 0x00000004090085a7 */ /* 0x000e64000800007f */
[----:B-1----:R-:W-:Y:S05]  /*11730*/  @!P0 BRA `(.L_x_339) ;  /* 0xfffffffc00f08947 */ /* 0x002fea000383ffff */
[----:B------:R-:W-:Y:S05]  /*11740*/  BRA `(.L_x_370) ;  /* 0xfffffff400747947 */ /* 0x000fea000383ffff */
.L_x_340:
[----:B-1----:R1:W2:Y:S02]  /*11750*/  SYNCS.PHASECHK.TRANS64.TRYWAIT P0, [R6+URZ], R5 ;  /* 0x00000005060075a7 */ /* 0x0022a4000800017f */
[----:B--2---:R-:W-:Y:S05]  /*11760*/  @!P0 NANOSLEEP.SYNCS 0x989680 ;  /* 0x009896800000895d */ /* 0x004fea0003900000 */
[----:B------:R-:W2:Y:S02]  /*11770*/  @!P0 SYNCS.PHASECHK.TRANS64 P0, [R6+URZ], R5 ;  /* 0x00000005060085a7 */ /* 0x000ea4000800007f */
[----:B--2---:R-:W-:Y:S05]  /*11780*/  @!P0 BRA `(.L_x_340) ;  /* 0xfffffffc00f08947 */ /* 0x004fea000383ffff */
[----:B------:R-:W-:Y:S05]  /*11790*/  BRA `(.L_x_371) ;  /* 0xfffffff4007c7947 */ /* 0x000fea000383ffff */
.L_x_372:
[----:B------:R-:W-:-:S00]  /*117a0*/  BRA `(.L_x_372) ;  /* 0xfffffffc00fc7947 */ /* 0x000fc0000383ffff */
[----:B------:R-:W-:-:S00]  /*117b0*/  NOP ;  /* 0x0000000000007918 */ /* 0x000fc00000000000 */
        /* <DEDUP_REMOVED lines=12> */
.L_x_373:


//--------------------- .nv.shared._ZN7cutlass13device_kernelINS_4gemm6kernel13GemmUniversalIN4cute5tupleIJiiiiEEENS1_10collective13CollectiveMmaINS1_37MainloopSm90TmaGmmaWarpSpecializedFP8ILi22ENS5_IJNS4_1CILi8EEENSA_ILi1EEESC_EEENS1_32KernelTmaWarpSpecializedPingpongEEENS5_IJNSA_ILi64EEENSA_ILi256EEENSA_ILi32EEEEEENS_12float_e4m3_tENS5_IJlSC_lEEESK_SL_NS4_8TiledMMAINS4_8MMA_AtomIJNS4_4SM904GMMA31MMA_64x256x32_F32E4M3E4M3_SS_TNILNSP_7ScaleInE1ELSR_1EEEEEENS4_6LayoutINS5_IJSC_SC_SC_EEENS5_IJNSA_ILi0EEESW_SW_EEEEENS5_IJNS4_10UnderscoreESZ_SZ_EEEEENS4_13SM90_TMA_LOADENS4_14ComposedLayoutINS4_7SwizzleILi1ELi4ELi3EEENS4_18smem_ptr_flag_bitsILi8EEENSU_INS5_IJSB_SI_EEENS5_IJSI_SC_EEEEEEEvNS4_8identityENS4_23SM90_TMA_LOAD_MULTICASTES1B_vS1C_EENS_8epilogue10collective6detail29Sm90TmaWarpSpecializedAdapterINS1G_15DefaultEpilogueISK_SL_SL_NS1F_6thread17LinearCombinationISK_Li1EffLNS1K_9ScaleType4KindE0ELNS_15FloatRoundStyleE2ESK_EENS1_15EpilogueDefaultEEEEEvvEEEEvNT_6ParamsE --------------------------
	.section	.nv.shared._ZN7cutlass13device_kernelINS_4gemm6kernel13GemmUniversalIN4cute5tupleIJiiiiEEENS1_10collective13CollectiveMmaINS1_37MainloopSm90TmaGmmaWarpSpecializedFP8ILi22ENS5_IJNS4_1CILi8EEENSA_ILi1EEESC_EEENS1_32KernelTmaWarpSpecializedPingpongEEENS5_IJNSA_ILi64EEENSA_ILi256EEENSA_ILi32EEEEEENS_12float_e4m3_tENS5_IJlSC_lEEESK_SL_NS4_8TiledMMAINS4_8MMA_AtomIJNS4_4SM904GMMA31MMA_64x256x32_F32E4M3E4M3_SS_TNILNSP_7ScaleInE1ELSR_1EEEEEENS4_6LayoutINS5_IJSC_SC_SC_EEENS5_IJNSA_ILi0EEESW_SW_EEEEENS5_IJNS4_10UnderscoreESZ_SZ_EEEEENS4_13SM90_TMA_LOADENS4_14ComposedLayoutINS4_7SwizzleILi1ELi4ELi3EEENS4_18smem_ptr_flag_bitsILi8EEENSU_INS5_IJSB_SI_EEENS5_IJSI_SC_EEEEEEEvNS4_8identityENS4_23SM90_TMA_LOAD_MULTICASTES1B_vS1C_EENS_8epilogue10collective6detail29Sm90TmaWarpSpecializedAdapterINS1G_15DefaultEpilogueISK_SL_SL_NS1F_6thread17LinearCombinationISK_Li1EffLNS1K_9ScaleType4KindE0ELNS_15FloatRoundStyleE2ESK_EENS1_15EpilogueDefaultEEEEEvvEEEEvNT_6ParamsE,"aw",@nobits
	.sectionflags	@""
	.align	16
	.zero		1024


//--------------------- .nv.shared.reserved.0     --------------------------
	.section	.nv.shared.reserved.0,"aw",@nobits
	.weak		__nv_reservedSMEM_offset_0_alias
	.size		__nv_reservedSMEM_offset_0_alias, 0, 0
	.other		__nv_reservedSMEM_offset_0_alias,@"STO_CUDA_RESERVED_SHARED STV_DEFAULT"
__nv_reservedSMEM_offset_0_alias:
	.zero		0


//--------------------- .nv.global                --------------------------
	.section	.nv.global,"aw",@nobits
.nv.global:
	.type		_ZN40_INTERNAL_f4ba2fd4_4_k_cu_9f1220a3_201474cute1_E,@object
	.size		_ZN40_INTERNAL_f4ba2fd4_4_k_cu_9f1220a3_201474cute1_E,(_ZN40_INTERNAL_f4ba2fd4_4_k_cu_9f1220a3_201474cuda3std3__45__cpo6cbeginE - _ZN40_INTERNAL_f4ba2fd4_4_k_cu_9f1220a3_201474cute1_E)
_ZN40_INTERNAL_f4ba2fd4_4_k_cu_9f1220a3_201474cute1_E:
	.zero		1
	.type		_ZN40_INTERNAL_f4ba2fd4_4_k_cu_9f1220a3_201474cuda3std3__45__cpo6cbeginE,@object
	.size		_ZN40_INTERNAL_f4ba2fd4_4_k_cu_9f1220a3_201474cuda3std3__45__cpo6cbeginE,(_ZN40_INTERNAL_f4ba2fd4_4_k_cu_9f1220a3_201474cuda3std3__48in_placeE - _ZN40_INTERNAL_f4ba2fd4_4_k_cu_9f1220a3_201474cuda3std3__45__cpo6cbeginE)
_ZN40_INTERNAL_f4ba2fd4_4_k_cu_9f1220a3_201474cuda3std3__45__cpo6cbeginE:
	.zero		1
	.type		_ZN40_INTERNAL_f4ba2fd4_4_k_cu_9f1220a3_201474cuda3std3__48in_placeE,@object
	.size		_ZN40_INTERNAL_f4ba2fd4_4_k_cu_9f1220a3_201474cuda3std3__48in_placeE,(_ZN40_INTERNAL_f4ba2fd4_4_k_cu_9f1220a3_201474cuda3std6ranges3__45__cpo9iter_moveE - _ZN40_INTERNAL_f4ba2fd4_4_k_cu_9f1220a3_201474cuda3std3__48in_placeE)
_ZN40_INTERNAL_f4ba2fd4_4_k_cu_9f1220a3_201474cuda3std3__48in_placeE:
	.zero		1
	.type		_ZN40_INTERNAL_f4ba2fd4_4_k_cu_9f1220a3_201474cuda3std6ranges3__45__cpo9iter_moveE,@object
	.size		_ZN40_INTERNAL_f4ba2fd4_4_k_cu_9f1220a3_201474cuda3std6ranges3__45__cpo9iter_moveE,(_ZN40_INTERNAL_f4ba2fd4_4_k_cu_9f1220a3_201474cuda3std3__45__cpo5beginE - _ZN40_INTERNAL_f4ba2fd4_4_k_cu_9f1220a3_201474cuda3std6ranges3__45__cpo9iter_moveE)
_ZN40_INTERNAL_f4ba2fd4_4_k_cu_9f1220a3_201474cuda3std6ranges3__45__cpo9iter_moveE:
	.zero		1
	.type		_ZN40_INTERNAL_f4ba2fd4_4_k_cu_9f1220a3_201474cuda3std3__45__cpo5beginE,@object
	.size		_ZN40_INTERNAL_f4ba2fd4_4_k_cu_9f1220a3_201474cuda3std3__45__cpo5beginE,(_ZN40_INTERNAL_f4ba2fd4_4_k_cu_9f1220a3_201474cuda3std3__442_GLOBAL__N__f4ba2fd4_4_k_cu_9f1220a3_201476ignoreE - _ZN40_INTERNAL_f4ba2fd4_4_k_cu_9f1220a3_201474cuda3std3__45__cpo5beginE)
_ZN40_INTERNAL_f4ba2fd4_4_k_cu_9f1220a3_201474cuda3std3__45__cpo5beginE:
	.zero		1
	.type		_ZN40_INTERNAL_f4ba2fd4_4_k_cu_9f1220a3_201474cuda3std3__442_GLOBAL__N__f4ba2fd4_4_k_cu_9f1220a3_201476ignoreE,@object
	.size		_ZN40_INTERNAL_f4ba2fd4_4_k_cu_9f1220a3_201474cuda3std3__442_GLOBAL__N__f4ba2fd4_4_k_cu_9f1220a3_201476ignoreE,(_ZN40_INTERNAL_f4ba2fd4_4_k_cu_9f1220a3_201474cute7productE - _ZN40_INTERNAL_f4ba2fd4_4_k_cu_9f1220a3_201474cuda3std3__442_GLOBAL__N__f4ba2fd4_4_k_cu_9f1220a3_201476ignoreE)
_ZN40_INTERNAL_f4ba2fd4_4_k_cu_9f1220a3_201474cuda3std3__442_GLOBAL__N__f4ba2fd4_4_k_cu_9f1220a3_201476ignoreE:
	.zero		1
	.type		_ZN40_INTERNAL_f4ba2fd4_4_k_cu_9f1220a3_201474cute7productE,@object
	.size		_ZN40_INTERNAL_f4ba2fd4_4_k_cu_9f1220a3_201474cute7productE,(_ZN40_INTERNAL_f4ba2fd4_4_k_cu_9f1220a3_201474cuda3std3__45__cpo3endE - _ZN40_INTERNAL_f4ba2fd4_4_k_cu_9f1220a3_201474cute7productE)
_ZN40_INTERNAL_f4ba2fd4_4_k_cu_9f1220a3_201474cute7productE:
	.zero		1
	.type		_ZN40_INTERNAL_f4ba2fd4_4_k_cu_9f1220a3_201474cuda3std3__45__cpo3endE,@object
	.size		_ZN40_INTERNAL_f4ba2fd4_4_k_cu_9f1220a3_201474cuda3std3__45__cpo3endE,(_ZN40_INTERNAL_f4ba2fd4_4_k_cu_9f1220a3_201474cuda3std3__419piecewise_constructE - _ZN40_INTERNAL_f4ba2fd4_4_k_cu_9f1220a3_201474cuda3std3__45__cpo3endE)
_ZN40_INTERNAL_f4ba2fd4_4_k_cu_9f1220a3_201474cuda3std3__45__cpo3endE:
	.zero		1
	.type		_ZN40_INTERNAL_f4ba2fd4_4_k_cu_9f1220a3_201474cuda3std3__419piecewise_constructE,@object
	.size		_ZN40_INTERNAL_f4ba2fd4_4_k_cu_9f1220a3_201474cuda3std3__419piecewise_constructE,(_ZN40_INTERNAL_f4ba2fd4_4_k_cu_9f1220a3_201474cuda3std3__45__cpo4cendE - _ZN40_INTERNAL_f4ba2fd4_4_k_cu_9f1220a3_201474cuda3std3__419piecewise_constructE)
_ZN40_INTERNAL_f4ba2fd4_4_k_cu_9f1220a3_201474cuda3std3__419piecewise_constructE:
	.zero		1
	.type		_ZN40_INTERNAL_f4ba2fd4_4_k_cu_9f1220a3_201474cuda3std3__45__cpo4cendE,@object
	.size		_ZN40_INTERNAL_f4ba2fd4_4_k_cu_9f1220a3_201474cuda3std3__45__cpo4cendE,(_ZN40_INTERNAL_f4ba2fd4_4_k_cu_9f1220a3_201474cuda3std6ranges3__45__cpo4swapE - _ZN40_INTERNAL_f4ba2fd4_4_k_cu_9f1220a3_201474cuda3std3__45__cpo4cendE)
_ZN40_INTERNAL_f4ba2fd4_4_k_cu_9f1220a3_201474cuda3std3__45__cpo4cendE:
	.zero		1
	.type		_ZN40_INTERNAL_f4ba2fd4_4_k_cu_9f1220a3_201474cuda3std6ranges3__45__cpo4swapE,@object
	.size		_ZN40_INTERNAL_f4ba2fd4_4_k_cu_9f1220a3_201474cuda3std6ranges3__45__cpo4swapE,(.L_7 - _ZN40_INTERNAL_f4ba2fd4_4_k_cu_9f1220a3_201474cuda3std6ranges3__45__cpo4swapE)
_ZN40_INTERNAL_f4ba2fd4_4_k_cu_9f1220a3_201474cuda3std6ranges3__45__cpo4swapE:
	.zero		1
.L_7:


//--------------------- .nv.constant0._ZN7cutlass13device_kernelINS_4gemm6kernel13GemmUniversalIN4cute5tupleIJiiiiEEENS1_10collective13CollectiveMmaINS1_37MainloopSm90TmaGmmaWarpSpecializedFP8ILi22ENS5_IJNS4_1CILi8EEENSA_ILi1EEESC_EEENS1_32KernelTmaWarpSpecializedPingpongEEENS5_IJNSA_ILi64EEENSA_ILi256EEENSA_ILi32EEEEEENS_12float_e4m3_tENS5_IJlSC_lEEESK_SL_NS4_8TiledMMAINS4_8MMA_AtomIJNS4_4SM904GMMA31MMA_64x256x32_F32E4M3E4M3_SS_TNILNSP_7ScaleInE1ELSR_1EEEEEENS4_6LayoutINS5_IJSC_SC_SC_EEENS5_IJNSA_ILi0EEESW_SW_EEEEENS5_IJNS4_10UnderscoreESZ_SZ_EEEEENS4_13SM90_TMA_LOADENS4_14ComposedLayoutINS4_7SwizzleILi1ELi4ELi3EEENS4_18smem_ptr_flag_bitsILi8EEENSU_INS5_IJSB_SI_EEENS5_IJSI_SC_EEEEEEEvNS4_8identityENS4_23SM90_TMA_LOAD_MULTICASTES1B_vS1C_EENS_8epilogue10collective6detail29Sm90TmaWarpSpecializedAdapterINS1G_15DefaultEpilogueISK_SL_SL_NS1F_6thread17LinearCombinationISK_Li1EffLNS1K_9ScaleType4KindE0ELNS_15FloatRoundStyleE2ESK_EENS1_15EpilogueDefaultEEEEEvvEEEEvNT_6ParamsE --------------------------
	.section	.nv.constant0._ZN7cutlass13device_kernelINS_4gemm6kernel13GemmUniversalIN4cute5tupleIJiiiiEEENS1_10collective13CollectiveMmaINS1_37MainloopSm90TmaGmmaWarpSpecializedFP8ILi22ENS5_IJNS4_1CILi8EEENSA_ILi1EEESC_EEENS1_32KernelTmaWarpSpecializedPingpongEEENS5_IJNSA_ILi64EEENSA_ILi256EEENSA_ILi32EEEEEENS_12float_e4m3_tENS5_IJlSC_lEEESK_SL_NS4_8TiledMMAINS4_8MMA_AtomIJNS4_4SM904GMMA31MMA_64x256x32_F32E4M3E4M3_SS_TNILNSP_7ScaleInE1ELSR_1EEEEEENS4_6LayoutINS5_IJSC_SC_SC_EEENS5_IJNSA_ILi0EEESW_SW_EEEEENS5_IJNS4_10UnderscoreESZ_SZ_EEEEENS4_13SM90_TMA_LOADENS4_14ComposedLayoutINS4_7SwizzleILi1ELi4ELi3EEENS4_18smem_ptr_flag_bitsILi8EEENSU_INS5_IJSB_SI_EEENS5_IJSI_SC_EEEEEEEvNS4_8identityENS4_23SM90_TMA_LOAD_MULTICASTES1B_vS1C_EENS_8epilogue10collective6detail29Sm90TmaWarpSpecializedAdapterINS1G_15DefaultEpilogueISK_SL_SL_NS1F_6thread17LinearCombinationISK_Li1EffLNS1K_9ScaleType4KindE0ELNS_15FloatRoundStyleE2ESK_EENS1_15EpilogueDefaultEEEEEvvEEEEvNT_6ParamsE,"a",@progbits
	.sectionflags	@""
	.align	4
.nv.constant0._ZN7cutlass13device_kernelINS_4gemm6kernel13GemmUniversalIN4cute5tupleIJiiiiEEENS1_10collective13CollectiveMmaINS1_37MainloopSm90TmaGmmaWarpSpecializedFP8ILi22ENS5_IJNS4_1CILi8EEENSA_ILi1EEESC_EEENS1_32KernelTmaWarpSpecializedPingpongEEENS5_IJNSA_ILi64EEENSA_ILi256EEENSA_ILi32EEEEEENS_12float_e4m3_tENS5_IJlSC_lEEESK_SL_NS4_8TiledMMAINS4_8MMA_AtomIJNS4_4SM904GMMA31MMA_64x256x32_F32E4M3E4M3_SS_TNILNSP_7ScaleInE1ELSR_1EEEEEENS4_6LayoutINS5_IJSC_SC_SC_EEENS5_IJNSA_ILi0EEESW_SW_EEEEENS5_IJNS4_10UnderscoreESZ_SZ_EEEEENS4_13SM90_TMA_LOADENS4_14ComposedLayoutINS4_7SwizzleILi1ELi4ELi3EEENS4_18smem_ptr_flag_bitsILi8EEENSU_INS5_IJSB_SI_EEENS5_IJSI_SC_EEEEEEEvNS4_8identityENS4_23SM90_TMA_LOAD_MULTICASTES1B_vS1C_EENS_8epilogue10collective6detail29Sm90TmaWarpSpecializedAdapterINS1G_15DefaultEpilogueISK_SL_SL_NS1F_6thread17LinearCombinationISK_Li1EffLNS1K_9ScaleType4KindE0ELNS_15FloatRoundStyleE2ESK_EENS1_15EpilogueDefaultEEEEEvvEEEEvNT_6ParamsE:
	.zero		1664


//--------------------- SYMBOLS --------------------------

	.type		.nv.reservedSmem.offset0,@object
	.size		.nv.reservedSmem.offset0,0x4
